//
// Generated by NVIDIA NVVM Compiler
//
// Compiler Build ID: CL-36424714
// Cuda compilation tools, release 13.0, V13.0.88
// Based on NVVM 20.0.0
//

.version 9.0
.target sm_100
.address_size 64

// _ZZ11hist_kernelPfiPjffE11s_warp_hist has been demoted

.entry _Z11hist_kernelPfiPjff(
	.param .u64 .ptr .align 1 _Z11hist_kernelPfiPjff_param_0,
	.param .u32 _Z11hist_kernelPfiPjff_param_1,
	.param .u64 .ptr .align 1 _Z11hist_kernelPfiPjff_param_2,
	.param .f32 _Z11hist_kernelPfiPjff_param_3,
	.param .f32 _Z11hist_kernelPfiPjff_param_4
)
{
	.reg .pred 	%p<18>;
	.reg .b32 	%r<230>;
	.reg .b32 	%f<24>;
	.reg .b64 	%rd<35>;
	// demoted variable
	.shared .align 4 .b8 _ZZ11hist_kernelPfiPjffE11s_warp_hist[6144];
	ld.param.u64 	%rd10, [_Z11hist_kernelPfiPjff_param_0];
	ld.param.u32 	%r52, [_Z11hist_kernelPfiPjff_param_1];
	ld.param.u64 	%rd11, [_Z11hist_kernelPfiPjff_param_2];
	ld.param.f32 	%f2, [_Z11hist_kernelPfiPjff_param_3];
	ld.param.f32 	%f3, [_Z11hist_kernelPfiPjff_param_4];
	cvta.to.global.u64 	%rd1, %rd10;
	cvta.to.global.u64 	%rd2, %rd11;
	mov.u32 	%r53, %ctaid.x;
	mov.u32 	%r1, %ntid.x;
	mov.u32 	%r229, %tid.x;
	mad.lo.s32 	%r223, %r53, %r1, %r229;
	mov.u32 	%r54, %nctaid.x;
	mul.lo.s32 	%r4, %r1, %r54;
	rcp.rn.f32 	%f1, %f3;
	add.s32 	%r5, %r229, %r1;
	max.u32 	%r55, %r5, 1536;
	setp.lt.u32 	%p1, %r5, 1536;
	selp.u32 	%r56, 1, 0, %p1;
	add.s32 	%r57, %r5, %r56;
	sub.s32 	%r58, %r55, %r57;
	div.u32 	%r59, %r58, %r1;
	add.s32 	%r6, %r59, %r56;
	and.b32  	%r60, %r6, 3;
	setp.eq.s32 	%p2, %r60, 3;
	mov.u32 	%r220, %r229;
	@%p2 bra 	$L__BB0_3;
	add.s32 	%r61, %r6, 1;
	and.b32  	%r62, %r61, 3;
	shl.b32 	%r63, %r229, 2;
	mov.u32 	%r64, _ZZ11hist_kernelPfiPjffE11s_warp_hist;
	add.s32 	%r217, %r64, %r63;
	shl.b32 	%r8, %r1, 2;
	neg.s32 	%r216, %r62;
	mad.lo.s32 	%r220, %r1, %r62, %r229;
$L__BB0_2:
	.pragma "nounroll";
	mov.b32 	%r65, 0;
	st.shared.u32 	[%r217], %r65;
	add.s32 	%r217, %r217, %r8;
	add.s32 	%r216, %r216, 1;
	setp.ne.s32 	%p3, %r216, 0;
	@%p3 bra 	$L__BB0_2;
$L__BB0_3:
	setp.lt.u32 	%p4, %r6, 3;
	@%p4 bra 	$L__BB0_6;
	shl.b32 	%r16, %r1, 2;
	shl.b32 	%r66, %r220, 2;
	mov.u32 	%r67, _ZZ11hist_kernelPfiPjffE11s_warp_hist;
	add.s32 	%r219, %r67, %r66;
	shl.b32 	%r18, %r1, 4;
	shl.b32 	%r19, %r1, 3;
	mul.lo.s32 	%r20, %r1, 12;
$L__BB0_5:
	mov.b32 	%r68, 0;
	st.shared.u32 	[%r219], %r68;
	add.s32 	%r69, %r219, %r16;
	st.shared.u32 	[%r69], %r68;
	add.s32 	%r70, %r219, %r19;
	st.shared.u32 	[%r70], %r68;
	add.s32 	%r71, %r219, %r20;
	st.shared.u32 	[%r71], %r68;
	add.s32 	%r220, %r220, %r16;
	add.s32 	%r219, %r219, %r18;
	setp.lt.u32 	%p5, %r220, 1536;
	@%p5 bra 	$L__BB0_5;
$L__BB0_6:
	shl.b32 	%r72, %r229, 3;
	and.b32  	%r25, %r72, 7936;
	bar.sync 	0;
	setp.ge.s32 	%p6, %r223, %r52;
	@%p6 bra 	$L__BB0_13;
	add.s32 	%r73, %r223, %r4;
	max.s32 	%r74, %r52, %r73;
	setp.lt.s32 	%p7, %r73, %r52;
	selp.u32 	%r75, 1, 0, %p7;
	add.s32 	%r76, %r73, %r75;
	sub.s32 	%r77, %r74, %r76;
	div.u32 	%r78, %r77, %r4;
	add.s32 	%r26, %r78, %r75;
	and.b32  	%r79, %r26, 3;
	setp.eq.s32 	%p8, %r79, 3;
	@%p8 bra 	$L__BB0_10;
	add.s32 	%r80, %r26, 1;
	and.b32  	%r81, %r80, 3;
	neg.s32 	%r221, %r81;
$L__BB0_9:
	.pragma "nounroll";
	mul.wide.s32 	%rd12, %r223, 4;
	add.s64 	%rd13, %rd1, %rd12;
	ld.global.f32 	%f4, [%rd13];
	sub.f32 	%f5, %f4, %f2;
	mul.f32 	%f6, %f1, %f5;
	mul.f32 	%f7, %f6, 0f437F0000;
	cvt.rni.s64.f32 	%rd14, %f7;
	cvt.u32.u64 	%r82, %rd14;
	add.s32 	%r83, %r25, %r82;
	shl.b32 	%r84, %r83, 2;
	mov.u32 	%r85, _ZZ11hist_kernelPfiPjffE11s_warp_hist;
	add.s32 	%r86, %r85, %r84;
	atom.shared.add.u32 	%r87, [%r86], 1;
	add.s32 	%r223, %r223, %r4;
	add.s32 	%r221, %r221, 1;
	setp.ne.s32 	%p9, %r221, 0;
	@%p9 bra 	$L__BB0_9;
$L__BB0_10:
	setp.lt.u32 	%p10, %r26, 3;
	@%p10 bra 	$L__BB0_13;
	mov.u32 	%r91, _ZZ11hist_kernelPfiPjffE11s_warp_hist;
	mul.wide.s32 	%rd18, %r4, 4;
	shl.b32 	%r109, %r4, 2;
$L__BB0_12:
	mul.wide.s32 	%rd15, %r223, 4;
	add.s64 	%rd16, %rd1, %rd15;
	ld.global.f32 	%f8, [%rd16];
	sub.f32 	%f9, %f8, %f2;
	mul.f32 	%f10, %f1, %f9;
	mul.f32 	%f11, %f10, 0f437F0000;
	cvt.rni.s64.f32 	%rd17, %f11;
	cvt.u32.u64 	%r88, %rd17;
	add.s32 	%r89, %r25, %r88;
	shl.b32 	%r90, %r89, 2;
	add.s32 	%r92, %r91, %r90;
	atom.shared.add.u32 	%r93, [%r92], 1;
	add.s64 	%rd19, %rd16, %rd18;
	ld.global.f32 	%f12, [%rd19];
	sub.f32 	%f13, %f12, %f2;
	mul.f32 	%f14, %f1, %f13;
	mul.f32 	%f15, %f14, 0f437F0000;
	cvt.rni.s64.f32 	%rd20, %f15;
	cvt.u32.u64 	%r94, %rd20;
	add.s32 	%r95, %r25, %r94;
	shl.b32 	%r96, %r95, 2;
	add.s32 	%r97, %r91, %r96;
	atom.shared.add.u32 	%r98, [%r97], 1;
	add.s64 	%rd21, %rd19, %rd18;
	ld.global.f32 	%f16, [%rd21];
	sub.f32 	%f17, %f16, %f2;
	mul.f32 	%f18, %f1, %f17;
	mul.f32 	%f19, %f18, 0f437F0000;
	cvt.rni.s64.f32 	%rd22, %f19;
	cvt.u32.u64 	%r99, %rd22;
	add.s32 	%r100, %r25, %r99;
	shl.b32 	%r101, %r100, 2;
	add.s32 	%r102, %r91, %r101;
	atom.shared.add.u32 	%r103, [%r102], 1;
	add.s64 	%rd23, %rd21, %rd18;
	ld.global.f32 	%f20, [%rd23];
	sub.f32 	%f21, %f20, %f2;
	mul.f32 	%f22, %f1, %f21;
	mul.f32 	%f23, %f22, 0f437F0000;
	cvt.rni.s64.f32 	%rd24, %f23;
	cvt.u32.u64 	%r104, %rd24;
	add.s32 	%r105, %r25, %r104;
	shl.b32 	%r106, %r105, 2;
	add.s32 	%r107, %r91, %r106;
	atom.shared.add.u32 	%r108, [%r107], 1;
	add.s32 	%r223, %r109, %r223;
	setp.lt.s32 	%p11, %r223, %r52;
	@%p11 bra 	$L__BB0_12;
$L__BB0_13:
	bar.sync 	0;
	setp.gt.u32 	%p12, %r229, 255;
	@%p12 bra 	$L__BB0_20;
	max.u32 	%r110, %r5, 256;
	setp.lt.u32 	%p13, %r5, 256;
	selp.u32 	%r111, 1, 0, %p13;
	add.s32 	%r112, %r5, %r111;
	sub.s32 	%r113, %r110, %r112;
	div.u32 	%r114, %r113, %r1;
	add.s32 	%r35, %r114, %r111;
	and.b32  	%r115, %r35, 3;
	setp.eq.s32 	%p14, %r115, 3;
	@%p14 bra 	$L__BB0_17;
	add.s32 	%r116, %r35, 1;
	and.b32  	%r117, %r116, 3;
	mul.wide.u32 	%rd25, %r229, 4;
	add.s64 	%rd34, %rd2, %rd25;
	mul.wide.u32 	%rd4, %r1, 4;
	neg.s32 	%r226, %r117;
	shl.b32 	%r118, %r229, 2;
	mov.u32 	%r119, _ZZ11hist_kernelPfiPjffE11s_warp_hist;
	add.s32 	%r120, %r118, %r119;
	add.s32 	%r225, %r120, 3072;
	shl.b32 	%r38, %r1, 2;
	mad.lo.s32 	%r229, %r1, %r117, %r229;
$L__BB0_16:
	.pragma "nounroll";
	ld.shared.u32 	%r121, [%r225+-3072];
	and.b32  	%r122, %r121, 134217727;
	ld.shared.u32 	%r123, [%r225+-2048];
	and.b32  	%r124, %r123, 134217727;
	add.s32 	%r125, %r124, %r122;
	ld.shared.u32 	%r126, [%r225+-1024];
	and.b32  	%r127, %r126, 134217727;
	add.s32 	%r128, %r127, %r125;
	ld.shared.u32 	%r129, [%r225];
	and.b32  	%r130, %r129, 134217727;
	add.s32 	%r131, %r130, %r128;
	ld.shared.u32 	%r132, [%r225+1024];
	and.b32  	%r133, %r132, 134217727;
	add.s32 	%r134, %r133, %r131;
	ld.shared.u32 	%r135, [%r225+2048];
	and.b32  	%r136, %r135, 134217727;
	add.s32 	%r137, %r136, %r134;
	atom.global.add.u32 	%r138, [%rd34], %r137;
	add.s64 	%rd34, %rd34, %rd4;
	add.s32 	%r226, %r226, 1;
	setp.ne.s32 	%p15, %r226, 0;
	add.s32 	%r225, %r225, %r38;
	@%p15 bra 	$L__BB0_16;
$L__BB0_17:
	setp.lt.u32 	%p16, %r35, 3;
	@%p16 bra 	$L__BB0_20;
	shl.b32 	%r45, %r1, 2;
	shl.b32 	%r139, %r229, 2;
	mov.u32 	%r140, _ZZ11hist_kernelPfiPjffE11s_warp_hist;
	add.s32 	%r228, %r140, %r139;
	shl.b32 	%r47, %r1, 4;
	mul.wide.u32 	%rd26, %r1, 4;
	add.s64 	%rd7, %rd2, %rd26;
	mul.wide.u32 	%rd27, %r1, 8;
	add.s64 	%rd8, %rd2, %rd27;
	mul.wide.u32 	%rd28, %r1, 12;
	add.s64 	%rd9, %rd2, %rd28;
$L__BB0_19:
	mul.wide.s32 	%rd29, %r229, 4;
	add.s64 	%rd30, %rd7, %rd29;
	add.s64 	%rd31, %rd8, %rd29;
	add.s64 	%rd32, %rd9, %rd29;
	add.s64 	%rd33, %rd2, %rd29;
	ld.shared.u32 	%r141, [%r228];
	and.b32  	%r142, %r141, 134217727;
	ld.shared.u32 	%r143, [%r228+1024];
	and.b32  	%r144, %r143, 134217727;
	add.s32 	%r145, %r144, %r142;
	ld.shared.u32 	%r146, [%r228+2048];
	and.b32  	%r147, %r146, 134217727;
	add.s32 	%r148, %r147, %r145;
	ld.shared.u32 	%r149, [%r228+3072];
	and.b32  	%r150, %r149, 134217727;
	add.s32 	%r151, %r150, %r148;
	ld.shared.u32 	%r152, [%r228+4096];
	and.b32  	%r153, %r152, 134217727;
	add.s32 	%r154, %r153, %r151;
	ld.shared.u32 	%r155, [%r228+5120];
	and.b32  	%r156, %r155, 134217727;
	add.s32 	%r157, %r156, %r154;
	atom.global.add.u32 	%r158, [%rd33], %r157;
	add.s32 	%r159, %r228, %r45;
	ld.shared.u32 	%r160, [%r159];
	and.b32  	%r161, %r160, 134217727;
	ld.shared.u32 	%r162, [%r159+1024];
	and.b32  	%r163, %r162, 134217727;
	add.s32 	%r164, %r163, %r161;
	ld.shared.u32 	%r165, [%r159+2048];
	and.b32  	%r166, %r165, 134217727;
	add.s32 	%r167, %r166, %r164;
	ld.shared.u32 	%r168, [%r159+3072];
	and.b32  	%r169, %r168, 134217727;
	add.s32 	%r170, %r169, %r167;
	ld.shared.u32 	%r171, [%r159+4096];
	and.b32  	%r172, %r171, 134217727;
	add.s32 	%r173, %r172, %r170;
	ld.shared.u32 	%r174, [%r159+5120];
	and.b32  	%r175, %r174, 134217727;
	add.s32 	%r176, %r175, %r173;
	atom.global.add.u32 	%r177, [%rd30], %r176;
	add.s32 	%r178, %r159, %r45;
	ld.shared.u32 	%r179, [%r178];
	and.b32  	%r180, %r179, 134217727;
	ld.shared.u32 	%r181, [%r178+1024];
	and.b32  	%r182, %r181, 134217727;
	add.s32 	%r183, %r182, %r180;
	ld.shared.u32 	%r184, [%r178+2048];
	and.b32  	%r185, %r184, 134217727;
	add.s32 	%r186, %r185, %r183;
	ld.shared.u32 	%r187, [%r178+3072];
	and.b32  	%r188, %r187, 134217727;
	add.s32 	%r189, %r188, %r186;
	ld.shared.u32 	%r190, [%r178+4096];
	and.b32  	%r191, %r190, 134217727;
	add.s32 	%r192, %r191, %r189;
	ld.shared.u32 	%r193, [%r178+5120];
	and.b32  	%r194, %r193, 134217727;
	add.s32 	%r195, %r194, %r192;
	atom.global.add.u32 	%r196, [%rd31], %r195;
	add.s32 	%r197, %r178, %r45;
	ld.shared.u32 	%r198, [%r197];
	and.b32  	%r199, %r198, 134217727;
	ld.shared.u32 	%r200, [%r197+1024];
	and.b32  	%r201, %r200, 134217727;
	add.s32 	%r202, %r201, %r199;
	ld.shared.u32 	%r203, [%r197+2048];
	and.b32  	%r204, %r203, 134217727;
	add.s32 	%r205, %r204, %r202;
	ld.shared.u32 	%r206, [%r197+3072];
	and.b32  	%r207, %r206, 134217727;
	add.s32 	%r208, %r207, %r205;
	ld.shared.u32 	%r209, [%r197+4096];
	and.b32  	%r210, %r209, 134217727;
	add.s32 	%r211, %r210, %r208;
	ld.shared.u32 	%r212, [%r197+5120];
	and.b32  	%r213, %r212, 134217727;
	add.s32 	%r214, %r213, %r211;
	atom.global.add.u32 	%r215, [%rd32], %r214;
	add.s32 	%r229, %r229, %r45;
	add.s32 	%r228, %r228, %r47;
	setp.lt.u32 	%p17, %r229, 256;
	@%p17 bra 	$L__BB0_19;
$L__BB0_20:
	ret;

}


// ===== COMPILED SASS (sm_100) =====

	.target	sm_100

	.elftype	@"ET_EXEC"


//--------------------- .note.nv.tkinfo           --------------------------
	.section	.note.nv.tkinfo,"",@"SHT_NOTE"
	.sectionflags	@"SHF_NOTE_NV_TKINFO"
	.tkinfo
        /*0018*/ 	.word	0x00000002
        /*0030*/ 	.string	""
        /*0030*/ 	.string	"ptxas"
        /*0030*/ 	.string	"Cuda compilation tools, release 13.0, V13.0.88"
        /*0030*/ 	.string	"Build cuda_13.0.r13.0/compiler.36424714_0"
        /*0030*/ 	.string	"-arch sm_100 -m 64 "



//--------------------- .note.nv.cuinfo           --------------------------
	.section	.note.nv.cuinfo,"",@"SHT_NOTE"
	.sectionflags	@"SHF_NOTE_NV_CUINFO"
        /*0018*/ 	.short	0x0002
        /*001a*/ 	.short	0x0064
        /*001c*/ 	.short	0x0082
	.zero		2


//--------------------- .nv.info                  --------------------------
	.section	.nv.info,"",@"SHT_CUDA_INFO"
	.align	4


	//----- nvinfo : EIATTR_REGCOUNT
	.align		4
        /*0000*/ 	.byte	0x04, 0x2f
        /*0002*/ 	.short	(.L_1 - .L_0)
	.align		4
.L_0:
        /*0004*/ 	.word	index@(_Z11hist_kernelPfiPjff)
        /*0008*/ 	.word	0x00000020


	//----- nvinfo : EIATTR_FRAME_SIZE
	.align		4
.L_1:
        /*000c*/ 	.byte	0x04, 0x11
        /*000e*/ 	.short	(.L_3 - .L_2)
	.align		4
.L_2:
        /*0010*/ 	.word	index@($__internal_0_$__cuda_sm20_rcp_rn_f32_slowpath)
        /*0014*/ 	.word	0x00000000


	//----- nvinfo : EIATTR_FRAME_SIZE
	.align		4
.L_3:
        /*0018*/ 	.byte	0x04, 0x11
        /*001a*/ 	.short	(.L_5 - .L_4)
	.align		4
.L_4:
        /*001c*/ 	.word	index@(_Z11hist_kernelPfiPjff)
        /*0020*/ 	.word	0x00000000


	//----- nvinfo : EIATTR_MIN_STACK_SIZE
	.align		4
.L_5:
        /*0024*/ 	.byte	0x04, 0x12
        /*0026*/ 	.short	(.L_7 - .L_6)
	.align		4
.L_6:
        /*0028*/ 	.word	index@(_Z11hist_kernelPfiPjff)
        /*002c*/ 	.word	0x00000000
.L_7:


//--------------------- .nv.compat                --------------------------
	.section	.nv.compat,"",@"SHT_CUDA_COMPAT_INFO"
	.align	4
        /*0000*/ 	.byte	0x02, 0x09, 0x00, 0x00, 0x02, 0x02, 0x01, 0x00, 0x02, 0x05, 0x05, 0x00, 0x03, 0x07, 0x01, 0x01
        /*0010*/ 	.byte	0x02, 0x03, 0x00, 0x00, 0x02, 0x06, 0x01, 0x00, 0x04, 0x0b, 0x08, 0x00, 0x09, 0x00, 0x00, 0x00
        /*0020*/ 	.byte	0x00, 0x00, 0x00, 0x00


//--------------------- .nv.info._Z11hist_kernelPfiPjff --------------------------
	.section	.nv.info._Z11hist_kernelPfiPjff,"",@"SHT_CUDA_INFO"
	.sectionflags	@""
	.align	4


	//----- nvinfo : EIATTR_CUDA_API_VERSION
	.align		4
        /*0000*/ 	.byte	0x04, 0x37
        /*0002*/ 	.short	(.L_9 - .L_8)
.L_8:
        /*0004*/ 	.word	0x00000082


	//----- nvinfo : EIATTR_KPARAM_INFO
	.align		4
.L_9:
        /*0008*/ 	.byte	0x04, 0x17
        /*000a*/ 	.short	(.L_11 - .L_10)
.L_10:
        /*000c*/ 	.word	0x00000000
        /*0010*/ 	.short	0x0004
        /*0012*/ 	.short	0x001c
        /*0014*/ 	.byte	0x00, 0xf0, 0x11, 0x00


	//----- nvinfo : EIATTR_KPARAM_INFO
	.align		4
.L_11:
        /*0018*/ 	.byte	0x04, 0x17
        /*001a*/ 	.short	(.L_13 - .L_12)
.L_12:
        /*001c*/ 	.word	0x00000000
        /*0020*/ 	.short	0x0003
        /*0022*/ 	.short	0x0018
        /*0024*/ 	.byte	0x00, 0xf0, 0x11, 0x00


	//----- nvinfo : EIATTR_KPARAM_INFO
	.align		4
.L_13:
        /*0028*/ 	.byte	0x04, 0x17
        /*002a*/ 	.short	(.L_15 - .L_14)
.L_14:
        /*002c*/ 	.word	0x00000000
        /*0030*/ 	.short	0x0002
        /*0032*/ 	.short	0x0010
        /*0034*/ 	.byte	0x00, 0xf5, 0x21, 0x00


	//----- nvinfo : EIATTR_KPARAM_INFO
	.align		4
.L_15:
        /*0038*/ 	.byte	0x04, 0x17
        /*003a*/ 	.short	(.L_17 - .L_16)
.L_16:
        /*003c*/ 	.word	0x00000000
        /*0040*/ 	.short	0x0001
        /*0042*/ 	.short	0x0008
        /*0044*/ 	.byte	0x00, 0xf0, 0x11, 0x00


	//----- nvinfo : EIATTR_KPARAM_INFO
	.align		4
.L_17:
        /*0048*/ 	.byte	0x04, 0x17
        /*004a*/ 	.short	(.L_19 - .L_18)
.L_18:
        /*004c*/ 	.word	0x00000000
        /*0050*/ 	.short	0x0000
        /*0052*/ 	.short	0x0000
        /*0054*/ 	.byte	0x00, 0xf5, 0x21, 0x00


	//----- nvinfo : EIATTR_SPARSE_MMA_MASK
	.align		4
.L_19:
        /*0058*/ 	.byte	0x03, 0x50
        /*005a*/ 	.short	0x0000


	//----- nvinfo : EIATTR_MAXREG_COUNT
	.align		4
        /*005c*/ 	.byte	0x03, 0x1b
        /*005e*/ 	.short	0x00ff


	//----- nvinfo : EIATTR_NUM_BARRIERS
	.align		4
        /*0060*/ 	.byte	0x02, 0x4c
        /*0062*/ 	.byte	0x01
	.zero		1


	//----- nvinfo : EIATTR_MERCURY_ISA_VERSION
	.align		4
        /*0064*/ 	.byte	0x03, 0x5f
        /*0066*/ 	.short	0x0101


	//----- nvinfo : EIATTR_VRC_CTA_INIT_COUNT
	.align		4
        /*0068*/ 	.byte	0x02, 0x4a
	.zero		1
	.zero		1


	//----- nvinfo : EIATTR_EXIT_INSTR_OFFSETS
	.align		4
        /*006c*/ 	.byte	0x04, 0x1c
        /*006e*/ 	.short	(.L_21 - .L_20)


	//   ....[0]....
.L_20:
        /*0070*/ 	.word	0x00000bd0


	//   ....[1]....
        /*0074*/ 	.word	0x00000f20


	//   ....[2]....
        /*0078*/ 	.word	0x00001460


	//----- nvinfo : EIATTR_CRS_STACK_SIZE
	.align		4
.L_21:
        /*007c*/ 	.byte	0x04, 0x1e
        /*007e*/ 	.short	(.L_23 - .L_22)
.L_22:
        /*0080*/ 	.word	0x00000000


	//----- nvinfo : EIATTR_CBANK_PARAM_SIZE
	.align		4
.L_23:
        /*0084*/ 	.byte	0x03, 0x19
        /*0086*/ 	.short	0x0020


	//----- nvinfo : EIATTR_PARAM_CBANK
	.align		4
        /*0088*/ 	.byte	0x04, 0x0a
        /*008a*/ 	.short	(.L_25 - .L_24)
	.align		4
.L_24:
        /*008c*/ 	.word	index@(.nv.constant0._Z11hist_kernelPfiPjff)
        /*0090*/ 	.short	0x0380
        /*0092*/ 	.short	0x0020


	//----- nvinfo : EIATTR_SW_WAR
	.align		4
.L_25:
        /*0094*/ 	.byte	0x04, 0x36
        /*0096*/ 	.short	(.L_27 - .L_26)
.L_26:
        /*0098*/ 	.word	0x00000008
.L_27:


//--------------------- .nv.callgraph             --------------------------
	.section	.nv.callgraph,"",@"SHT_CUDA_CALLGRAPH"
	.align	4
	.sectionentsize	8
	.align		4
        /*0000*/ 	.word	0x00000000
	.align		4
        /*0004*/ 	.word	0xffffffff
	.align		4
        /*0008*/ 	.word	0x00000000
	.align		4
        /*000c*/ 	.word	0xfffffffe
	.align		4
        /*0010*/ 	.word	0x00000000
	.align		4
        /*0014*/ 	.word	0xfffffffd
	.align		4
        /*0018*/ 	.word	0x00000000
	.align		4
        /*001c*/ 	.word	0xfffffffc


//--------------------- .text._Z11hist_kernelPfiPjff --------------------------
	.section	.text._Z11hist_kernelPfiPjff,"ax",@progbits
	.align	128
.text._Z11hist_kernelPfiPjff:
        .type           _Z11hist_kernelPfiPjff,@function
        .size           _Z11hist_kernelPfiPjff,(.L_x_22 - _Z11hist_kernelPfiPjff)
        .other          _Z11hist_kernelPfiPjff,@"STO_CUDA_ENTRY STV_DEFAULT"
_Z11hist_kernelPfiPjff:
[----:B------:R-:W-:Y:S08]  /*0000*/  LDC R1, c[0x0][0x37c] ;  /* 0x0000df00ff017b82 */ /* 0x000ff00000000800 */
[----:B------:R-:W0:Y:S01]  /*0010*/  LDC R7, c[0x0][0x39c] ;  /* 0x0000e700ff077b82 */ /* 0x000e220000000800 */
[----:B------:R-:W1:Y:S07]  /*0020*/  S2R R3, SR_TID.X ;  /* 0x0000000000037919 */ /* 0x000e6e0000002100 */
[----:B------:R-:W1:Y:S08]  /*0030*/  S2UR UR4, SR_CTAID.X ;  /* 0x00000000000479c3 */ /* 0x000e700000002500 */
[----:B------:R-:W1:Y:S01]  /*0040*/  LDC R2, c[0x0][0x360] ;  /* 0x0000d800ff027b82 */ /* 0x000e620000000800 */
[----:B------:R-:W2:Y:S01]  /*0050*/  LDCU UR5, c[0x0][0x370] ;  /* 0x00006e00ff0577ac */ /* 0x000ea20008000800 */
[----:B0-----:R-:W-:-:S05]  /*0060*/  VIADD R0, R7, 0x1800000 ;  /* 0x0180000007007836 */ /* 0x001fca0000000000 */
[----:B------:R-:W-:-:S04]  /*0070*/  LOP3.LUT R0, R0, 0x7f800000, RZ, 0xc0, !PT ;  /* 0x7f80000000007812 */ /* 0x000fc800078ec0ff */
[----:B------:R-:W-:Y:S01]  /*0080*/  ISETP.GT.U32.AND P0, PT, R0, 0x1ffffff, PT ;  /* 0x01ffffff0000780c */ /* 0x000fe20003f04070 */
[C---:B-1----:R-:W-:Y:S02]  /*0090*/  IMAD R15, R2.reuse, UR4, R3 ;  /* 0x00000004020f7c24 */ /* 0x042fe4000f8e0203 */
[----:B--2---:R-:W-:-:S10]  /*00a0*/  IMAD R14, R2, UR5, RZ ;  /* 0x00000005020e7c24 */ /* 0x004fd4000f8e02ff */
[----:B------:R-:W-:Y:S05]  /*00b0*/  @P0 BRA `(.L_x_0) ;  /* 0x00000000000c0947 */ /* 0x000fea0003800000 */
[----:B------:R-:W-:-:S07]  /*00c0*/  MOV R4, 0xe0 ;  /* 0x000000e000047802 */ /* 0x000fce0000000f00 */
[----:B------:R-:W-:Y:S05]  /*00d0*/  CALL.REL.NOINC `($__internal_0_$__cuda_sm20_rcp_rn_f32_slowpath) ;  /* 0x0000001000e47944 */ /* 0x000fea0003c00000 */
[----:B------:R-:W-:Y:S05]  /*00e0*/  BRA `(.L_x_1) ;  /* 0x0000000000107947 */ /* 0x000fea0003800000 */
.L_x_0:
[----:B------:R-:W0:Y:S02]  /*00f0*/  MUFU.RCP R0, R7 ;  /* 0x0000000700007308 */ /* 0x000e240000001000 */
[----:B0-----:R-:W-:-:S04]  /*0100*/  FFMA R4, R0, R7, -1 ;  /* 0xbf80000000047423 */ /* 0x001fc80000000007 */
[----:B------:R-:W-:-:S04]  /*0110*/  FADD.FTZ R5, -R4, -RZ ;  /* 0x800000ff04057221 */ /* 0x000fc80000010100 */
[----:B------:R-:W-:-:S07]  /*0120*/  FFMA R0, R0, R5, R0 ;  /* 0x0000000500007223 */ /* 0x000fce0000000000 */
.L_x_1:
[----:B------:R-:W0:Y:S01]  /*0130*/  I2F.U32.RP R8, R2 ;  /* 0x0000000200087306 */ /* 0x000e220000209000 */
[----:B------:R-:W-:Y:S01]  /*0140*/  IMAD.IADD R16, R3, 0x1, R2 ;  /* 0x0000000103107824 */ /* 0x000fe200078e0202 */
[----:B------:R-:W-:Y:S01]  /*0150*/  LOP3.LUT R18, RZ, R2, RZ, 0x33, !PT ;  /* 0x00000002ff127212 */ /* 0x000fe200078e33ff */
[----:B------:R-:W1:Y:S01]  /*0160*/  LDCU UR8, c[0x0][0x388] ;  /* 0x00007100ff0877ac */ /* 0x000e620008000800 */
[----:B------:R-:W-:Y:S02]  /*0170*/  BSSY.RECONVERGENT B0, `(.L_x_2) ;  /* 0x0000029000007945 */ /* 0x000fe40003800200 */
[C---:B------:R-:W-:Y:S02]  /*0180*/  ISETP.GE.U32.AND P0, PT, R16.reuse, 0x600, PT ;  /* 0x000006001000780c */ /* 0x040fe40003f06070 */
[----:B------:R-:W-:Y:S02]  /*0190*/  VIMNMX.U32 R7, PT, PT, R16, 0x600, !PT ;  /* 0x0000060010077848 */ /* 0x000fe40007fe0000 */
[----:B------:R-:W-:-:S04]  /*01a0*/  SEL R6, RZ, 0x1, P0 ;  /* 0x00000001ff067807 */ /* 0x000fc80000000000 */
[----:B------:R-:W-:Y:S01]  /*01b0*/  IADD3 R7, PT, PT, R7, -R16, -R6 ;  /* 0x8000001007077210 */ /* 0x000fe20007ffe806 */
[----:B0-----:R-:W0:Y:S02]  /*01c0*/  MUFU.RCP R8, R8 ;  /* 0x0000000800087308 */ /* 0x001e240000001000 */
[----:B0-----:R-:W-:-:S06]  /*01d0*/  VIADD R4, R8, 0xffffffe ;  /* 0x0ffffffe08047836 */ /* 0x001fcc0000000000 */
[----:B------:R0:W2:Y:S02]  /*01e0*/  F2I.FTZ.U32.TRUNC.NTZ R5, R4 ;  /* 0x0000000400057305 */ /* 0x0000a4000021f000 */
[----:B0-----:R-:W-:Y:S02]  /*01f0*/  IMAD.MOV.U32 R4, RZ, RZ, RZ ;  /* 0x000000ffff047224 */ /* 0x001fe400078e00ff */
[----:B--2---:R-:W-:-:S04]  /*0200*/  IMAD.MOV R17, RZ, RZ, -R5 ;  /* 0x000000ffff117224 */ /* 0x004fc800078e0a05 */
[----:B------:R-:W-:-:S04]  /*0210*/  IMAD R17, R17, R2, RZ ;  /* 0x0000000211117224 */ /* 0x000fc800078e02ff */
[----:B------:R-:W-:-:S06]  /*0220*/  IMAD.HI.U32 R17, R5, R17, R4 ;  /* 0x0000001105117227 */ /* 0x000fcc00078e0004 */
[----:B------:R-:W-:-:S04]  /*0230*/  IMAD.HI.U32 R5, R17, R7, RZ ;  /* 0x0000000711057227 */ /* 0x000fc800078e00ff */
[----:B------:R-:W-:-:S04]  /*0240*/  IMAD.MOV R4, RZ, RZ, -R5 ;  /* 0x000000ffff047224 */ /* 0x000fc800078e0a05 */
[----:B------:R-:W-:-:S05]  /*0250*/  IMAD R7, R2, R4, R7 ;  /* 0x0000000402077224 */ /* 0x000fca00078e0207 */
[----:B------:R-:W-:-:S13]  /*0260*/  ISETP.GE.U32.AND P0, PT, R7, R2, PT ;  /* 0x000000020700720c */ /* 0x000fda0003f06070 */
[----:B------:R-:W-:Y:S02]  /*0270*/  @P0 IMAD.IADD R7, R7, 0x1, -R2 ;  /* 0x0000000107070824 */ /* 0x000fe400078e0a02 */
[----:B------:R-:W-:Y:S01]  /*0280*/  @P0 VIADD R5, R5, 0x1 ;  /* 0x0000000105050836 */ /* 0x000fe20000000000 */
[----:B------:R-:W-:Y:S02]  /*0290*/  ISETP.NE.U32.AND P0, PT, R2, RZ, PT ;  /* 0x000000ff0200720c */ /* 0x000fe40003f05070 */
[----:B------:R-:W-:-:S13]  /*02a0*/  ISETP.GE.U32.AND P1, PT, R7, R2, PT ;  /* 0x000000020700720c */ /* 0x000fda0003f26070 */
[----:B------:R-:W-:-:S05]  /*02b0*/  @P1 VIADD R5, R5, 0x1 ;  /* 0x0000000105051836 */ /* 0x000fca0000000000 */
[----:B------:R-:W-:-:S05]  /*02c0*/  SEL R5, R18, R5, !P0 ;  /* 0x0000000512057207 */ /* 0x000fca0004000000 */
[----:B------:R-:W-:-:S05]  /*02d0*/  IMAD.IADD R4, R6, 0x1, R5 ;  /* 0x0000000106047824 */ /* 0x000fca00078e0205 */
[C---:B------:R-:W-:Y:S02]  /*02e0*/  LOP3.LUT R5, R4.reuse, 0x3, RZ, 0xc0, !PT ;  /* 0x0000000304057812 */ /* 0x040fe400078ec0ff */
[----:B------:R-:W-:Y:S02]  /*02f0*/  ISETP.GE.U32.AND P2, PT, R4, 0x3, PT ;  /* 0x000000030400780c */ /* 0x000fe40003f46070 */
[----:B------:R-:W-:Y:S02]  /*0300*/  ISETP.NE.AND P1, PT, R5, 0x3, PT ;  /* 0x000000030500780c */ /* 0x000fe40003f25270 */
[----:B------:R-:W-:-:S11]  /*0310*/  MOV R5, R3 ;  /* 0x0000000300057202 */ /* 0x000fd60000000f00 */
[----:B-1----:R-:W-:Y:S05]  /*0320*/  @!P1 BRA `(.L_x_3) ;  /* 0x0000000000349947 */ /* 0x002fea0003800000 */
[----:B------:R-:W0:Y:S01]  /*0330*/  S2UR UR5, SR_CgaCtaId ;  /* 0x00000000000579c3 */ /* 0x000e220000008800 */
[----:B------:R-:W-:Y:S01]  /*0340*/  VIADD R4, R4, 0x1 ;  /* 0x0000000104047836 */ /* 0x000fe20000000000 */
[----:B------:R-:W-:-:S04]  /*0350*/  UMOV UR4, 0x400 ;  /* 0x0000040000047882 */ /* 0x000fc80000000000 */
[----:B------:R-:W-:-:S05]  /*0360*/  LOP3.LUT R4, R4, 0x3, RZ, 0xc0, !PT ;  /* 0x0000000304047812 */ /* 0x000fca00078ec0ff */
[----:B------:R-:W-:Y:S02]  /*0370*/  IMAD R5, R4, R2, R3 ;  /* 0x0000000204057224 */ /* 0x000fe400078e0203 */
[----:B------:R-:W-:Y:S01]  /*0380*/  IMAD.MOV R4, RZ, RZ, -R4 ;  /* 0x000000ffff047224 */ /* 0x000fe200078e0a04 */
[----:B0-----:R-:W-:-:S06]  /*0390*/  ULEA UR4, UR5, UR4, 0x18 ;  /* 0x0000000405047291 */ /* 0x001fcc000f8ec0ff */
[----:B------:R-:W-:-:S07]  /*03a0*/  LEA R7, R3, UR4, 0x2 ;  /* 0x0000000403077c11 */ /* 0x000fce000f8e10ff */
.L_x_4:
[----:B------:R-:W-:Y:S01]  /*03b0*/  VIADD R4, R4, 0x1 ;  /* 0x0000000104047836 */ /* 0x000fe20000000000 */
[----:B------:R0:W-:Y:S04]  /*03c0*/  STS [R7], RZ ;  /* 0x000000ff07007388 */ /* 0x0001e80000000800 */
[----:B------:R-:W-:Y:S01]  /*03d0*/  ISETP.NE.AND P1, PT, R4, RZ, PT ;  /* 0x000000ff0400720c */ /* 0x000fe20003f25270 */
[----:B0-----:R-:W-:-:S12]  /*03e0*/  IMAD R7, R2, 0x4, R7 ;  /* 0x0000000402077824 */ /* 0x001fd800078e0207 */
[----:B------:R-:W-:Y:S05]  /*03f0*/  @P1 BRA `(.L_x_4) ;  /* 0xfffffffc00ec1947 */ /* 0x000fea000383ffff */
.L_x_3:
[----:B------:R-:W-:Y:S05]  /*0400*/  BSYNC.RECONVERGENT B0 ;  /* 0x0000000000007941 */ /* 0x000fea0003800200 */
.L_x_2:
[----:B------:R-:W-:Y:S04]  /*0410*/  BSSY.RECONVERGENT B0, `(.L_x_5) ;  /* 0x0000011000007945 */ /* 0x000fe80003800200 */
[----:B------:R-:W-:Y:S05]  /*0420*/  @!P2 BRA `(.L_x_6) ;  /* 0x00000000003ca947 */ /* 0x000fea0003800000 */
[----:B------:R-:W0:Y:S01]  /*0430*/  S2UR UR5, SR_CgaCtaId ;  /* 0x00000000000579c3 */ /* 0x000e220000008800 */
[----:B------:R-:W-:Y:S02]  /*0440*/  UMOV UR4, 0x400 ;  /* 0x0000040000047882 */ /* 0x000fe40000000000 */
[----:B0-----:R-:W-:-:S06]  /*0450*/  ULEA UR4, UR5, UR4, 0x18 ;  /* 0x0000000405047291 */ /* 0x001fcc000f8ec0ff */
[----:B------:R-:W-:-:S07]  /*0460*/  LEA R7, R5, UR4, 0x2 ;  /* 0x0000000405077c11 */ /* 0x000fce000f8e10ff */
.L_x_7:
[C-C-:B------:R-:W-:Y:S01]  /*0470*/  IMAD R4, R2.reuse, 0x4, R7.reuse ;  /* 0x0000000402047824 */ /* 0x140fe200078e0207 */
[----:B------:R0:W-:Y:S01]  /*0480*/  STS [R7], RZ ;  /* 0x000000ff07007388 */ /* 0x0001e20000000800 */
[C-C-:B------:R-:W-:Y:S02]  /*0490*/  IMAD R6, R2.reuse, 0x8, R7.reuse ;  /* 0x0000000802067824 */ /* 0x140fe400078e0207 */
[C---:B------:R-:W-:Y:S01]  /*04a0*/  IMAD R8, R2.reuse, 0xc, R7 ;  /* 0x0000000c02087824 */ /* 0x040fe200078e0207 */
[----:B------:R1:W-:Y:S01]  /*04b0*/  STS [R4], RZ ;  /* 0x000000ff04007388 */ /* 0x0003e20000000800 */
[----:B------:R-:W-:-:S03]  /*04c0*/  IMAD R5, R2, 0x4, R5 ;  /* 0x0000000402057824 */ /* 0x000fc600078e0205 */
[----:B------:R1:W-:Y:S01]  /*04d0*/  STS [R6], RZ ;  /* 0x000000ff06007388 */ /* 0x0003e20000000800 */
[----:B0-----:R-:W-:Y:S01]  /*04e0*/  IMAD R7, R2, 0x10, R7 ;  /* 0x0000001002077824 */ /* 0x001fe200078e0207 */
[----:B------:R-:W-:Y:S02]  /*04f0*/  ISETP.GE.U32.AND P1, PT, R5, 0x600, PT ;  /* 0x000006000500780c */ /* 0x000fe40003f26070 */
[----:B------:R1:W-:Y:S11]  /*0500*/  STS [R8], RZ ;  /* 0x000000ff08007388 */ /* 0x0003f60000000800 */
[----:B-1----:R-:W-:Y:S05]  /*0510*/  @!P1 BRA `(.L_x_7) ;  /* 0xfffffffc00d49947 */ /* 0x002fea000383ffff */
.L_x_6:
[----:B------:R-:W-:Y:S05]  /*0520*/  BSYNC.RECONVERGENT B0 ;  /* 0x0000000000007941 */ /* 0x000fea0003800200 */
.L_x_5:
[----:B------:R-:W-:Y:S01]  /*0530*/  BAR.SYNC.DEFER_BLOCKING 0x0 ;  /* 0x0000000000007b1d */ /* 0x000fe20000010000 */
[----:B------:R-:W-:-:S05]  /*0540*/  ISETP.GE.AND P1, PT, R15, UR8, PT ;  /* 0x000000080f007c0c */ /* 0x000fca000bf26270 */
[----:B------:R-:W0:Y:S01]  /*0550*/  LDCU.64 UR6, c[0x0][0x358] ;  /* 0x00006b00ff0677ac */ /* 0x000e220008000a00 */
[----:B------:R-:W-:Y:S01]  /*0560*/  BSSY.RECONVERGENT B0, `(.L_x_8) ;  /* 0x0000064000007945 */ /* 0x000fe20003800200 */
[----:B------:R-:W1:Y:S01]  /*0570*/  LDCU UR4, c[0x0][0x398] ;  /* 0x00007300ff0477ac */ /* 0x000e620008000800 */
[----:B------:R-:W2:Y:S05]  /*0580*/  LDCU UR5, c[0x0][0x398] ;  /* 0x00007300ff0577ac */ /* 0x000eaa0008000800 */
[----:B------:R-:W-:Y:S05]  /*0590*/  @P1 BRA `(.L_x_9) ;  /* 0x0000000400801947 */ /* 0x000fea0003800000 */
[----:B------:R-:W3:Y:S01]  /*05a0*/  I2F.U32.RP R9, R14 ;  /* 0x0000000e00097306 */ /* 0x000ee20000209000 */
[C---:B------:R-:W-:Y:S01]  /*05b0*/  IMAD.IADD R6, R14.reuse, 0x1, R15 ;  /* 0x000000010e067824 */ /* 0x040fe200078e020f */
[----:B------:R-:W-:Y:S01]  /*05c0*/  IADD3 R11, PT, PT, RZ, -R14, RZ ;  /* 0x8000000eff0b7210 */ /* 0x000fe20007ffe0ff */
[----:B------:R-:W-:Y:S01]  /*05d0*/  IMAD.SHL.U32 R19, R3, 0x8, RZ ;  /* 0x0000000803137824 */ /* 0x000fe200078e00ff */
[----:B------:R-:W-:Y:S01]  /*05e0*/  ISETP.NE.U32.AND P3, PT, R14, RZ, PT ;  /* 0x000000ff0e00720c */ /* 0x000fe20003f65070 */
[----:B------:R-:W-:Y:S01]  /*05f0*/  BSSY.RECONVERGENT B1, `(.L_x_10) ;  /* 0x000002e000017945 */ /* 0x000fe20003800200 */
[C---:B------:R-:W-:Y:S02]  /*0600*/  ISETP.GE.AND P1, PT, R6.reuse, UR8, PT ;  /* 0x0000000806007c0c */ /* 0x040fe4000bf26270 */
[----:B------:R-:W-:Y:S02]  /*0610*/  VIMNMX R7, PT, PT, R6, UR8, !PT ;  /* 0x0000000806077c48 */ /* 0x000fe4000ffe0100 */
[----:B------:R-:W-:-:S02]  /*0620*/  SEL R8, RZ, 0x1, P1 ;  /* 0x00000001ff087807 */ /* 0x000fc40000800000 */
[----:B------:R-:W-:Y:S02]  /*0630*/  LOP3.LUT R19, R19, 0x1f00, RZ, 0xc0, !PT ;  /* 0x00001f0013137812 */ /* 0x000fe400078ec0ff */
[----:B------:R-:W-:Y:S01]  /*0640*/  IADD3 R7, PT, PT, R7, -R6, -R8 ;  /* 0x8000000607077210 */ /* 0x000fe20007ffe808 */
[----:B---3--:R-:W3:Y:S02]  /*0650*/  MUFU.RCP R9, R9 ;  /* 0x0000000900097308 */ /* 0x008ee40000001000 */
[----:B---3--:R-:W-:-:S06]  /*0660*/  VIADD R4, R9, 0xffffffe ;  /* 0x0ffffffe09047836 */ /* 0x008fcc0000000000 */
[----:B------:R3:W4:Y:S02]  /*0670*/  F2I.FTZ.U32.TRUNC.NTZ R5, R4 ;  /* 0x0000000400057305 */ /* 0x000724000021f000 */
[----:B---3--:R-:W-:Y:S02]  /*0680*/  IMAD.MOV.U32 R4, RZ, RZ, RZ ;  /* 0x000000ffff047224 */ /* 0x008fe400078e00ff */
[----:B----4-:R-:W-:-:S04]  /*0690*/  IMAD R11, R11, R5, RZ ;  /* 0x000000050b0b7224 */ /* 0x010fc800078e02ff */
[----:B------:R-:W-:-:S06]  /*06a0*/  IMAD.HI.U32 R10, R5, R11, R4 ;  /* 0x0000000b050a7227 */ /* 0x000fcc00078e0004 */
[----:B------:R-:W-:-:S04]  /*06b0*/  IMAD.HI.U32 R5, R10, R7, RZ ;  /* 0x000000070a057227 */ /* 0x000fc800078e00ff */
[----:B------:R-:W-:-:S04]  /*06c0*/  IMAD.MOV R4, RZ, RZ, -R5 ;  /* 0x000000ffff047224 */ /* 0x000fc800078e0a05 */
[----:B------:R-:W-:-:S05]  /*06d0*/  IMAD R7, R14, R4, R7 ;  /* 0x000000040e077224 */ /* 0x000fca00078e0207 */
[----:B------:R-:W-:-:S13]  /*06e0*/  ISETP.GE.U32.AND P1, PT, R7, R14, PT ;  /* 0x0000000e0700720c */ /* 0x000fda0003f26070 */
[----:B------:R-:W-:Y:S02]  /*06f0*/  @P1 IMAD.IADD R7, R7, 0x1, -R14 ;  /* 0x0000000107071824 */ /* 0x000fe400078e0a0e */
[----:B------:R-:W-:-:S03]  /*0700*/  @P1 VIADD R5, R5, 0x1 ;  /* 0x0000000105051836 */ /* 0x000fc60000000000 */
[----:B------:R-:W-:-:S13]  /*0710*/  ISETP.GE.U32.AND P2, PT, R7, R14, PT ;  /* 0x0000000e0700720c */ /* 0x000fda0003f46070 */
[----:B------:R-:W-:Y:S01]  /*0720*/  @P2 VIADD R5, R5, 0x1 ;  /* 0x0000000105052836 */ /* 0x000fe20000000000 */
[----:B------:R-:W-:-:S05]  /*0730*/  @!P3 LOP3.LUT R5, RZ, R14, RZ, 0x33, !PT ;  /* 0x0000000eff05b212 */ /* 0x000fca00078e33ff */
[----:B------:R-:W-:-:S05]  /*0740*/  IMAD.IADD R6, R8, 0x1, R5 ;  /* 0x0000000108067824 */ /* 0x000fca00078e0205 */
[C---:B------:R-:W-:Y:S02]  /*0750*/  LOP3.LUT R4, R6.reuse, 0x3, RZ, 0xc0, !PT ;  /* 0x0000000306047812 */ /* 0x040fe400078ec0ff */
[----:B------:R-:W-:Y:S02]  /*0760*/  ISETP.GE.U32.AND P2, PT, R6, 0x3, PT ;  /* 0x000000030600780c */ /* 0x000fe40003f46070 */
[----:B------:R-:W-:-:S13]  /*0770*/  ISETP.NE.AND P1, PT, R4, 0x3, PT ;  /* 0x000000030400780c */ /* 0x000fda0003f25270 */
[----:B------:R-:W-:Y:S05]  /*0780*/  @!P1 BRA `(.L_x_11) ;  /* 0x0000000000509947 */ /* 0x000fea0003800000 */
[----:B------:R-:W3:Y:S01]  /*0790*/  S2R R8, SR_CgaCtaId ;  /* 0x0000000000087919 */ /* 0x000ee20000008800 */
[----:B------:R-:W4:Y:S01]  /*07a0*/  LDC.64 R4, c[0x0][0x380] ;  /* 0x0000e000ff047b82 */ /* 0x000f220000000a00 */
[----:B------:R-:W-:Y:S01]  /*07b0*/  VIADD R6, R6, 0x1 ;  /* 0x0000000106067836 */ /* 0x000fe20000000000 */
[----:B------:R-:W-:-:S04]  /*07c0*/  MOV R7, 0x400 ;  /* 0x0000040000077802 */ /* 0x000fc80000000f00 */
[----:B------:R-:W-:-:S04]  /*07d0*/  LOP3.LUT R6, R6, 0x3, RZ, 0xc0, !PT ;  /* 0x0000000306067812 */ /* 0x000fc800078ec0ff */
[----:B------:R-:W-:Y:S02]  /*07e0*/  IADD3 R10, PT, PT, -R6, RZ, RZ ;  /* 0x000000ff060a7210 */ /* 0x000fe40007ffe1ff */
[----:B---3--:R-:W-:-:S07]  /*07f0*/  LEA R11, R8, R7, 0x18 ;  /* 0x00000007080b7211 */ /* 0x008fce00078ec0ff */
.L_x_12:
[----:B----4-:R-:W-:-:S06]  /*0800*/  IMAD.WIDE R6, R15, 0x4, R4 ;  /* 0x000000040f067825 */ /* 0x010fcc00078e0204 */
[----:B0-----:R-:W1:Y:S01]  /*0810*/  LDG.E R6, desc[UR6][R6.64] ;  /* 0x0000000606067981 */ /* 0x001e62000c1e1900 */
[----:B------:R-:W-:Y:S02]  /*0820*/  VIADD R10, R10, 0x1 ;  /* 0x000000010a0a7836 */ /* 0x000fe40000000000 */
[----:B------:R-:W-:-:S03]  /*0830*/  IMAD.IADD R15, R14, 0x1, R15 ;  /* 0x000000010e0f7824 */ /* 0x000fc600078e020f */
[----:B------:R-:W-:Y:S01]  /*0840*/  ISETP.NE.AND P1, PT, R10, RZ, PT ;  /* 0x000000ff0a00720c */ /* 0x000fe20003f25270 */
[----:B-1----:R-:W-:-:S04]  /*0850*/  FADD R9, R6, -UR4 ;  /* 0x8000000406097e21 */ /* 0x002fc80008000000 */
[----:B------:R-:W-:-:S04]  /*0860*/  FMUL R9, R9, R0 ;  /* 0x0000000009097220 */ /* 0x000fc80000400000 */
[----:B------:R-:W-:-:S06]  /*0870*/  FMUL R9, R9, 255 ;  /* 0x437f000009097820 */ /* 0x000fcc0000400000 */
[----:B---3--:R-:W0:Y:S02]  /*0880*/  F2I.S64 R8, R9 ;  /* 0x0000000900087311 */ /* 0x008e240000201900 */
[----:B0-----:R-:W-:-:S04]  /*0890*/  IMAD.IADD R8, R19, 0x1, R8 ;  /* 0x0000000113087824 */ /* 0x001fc800078e0208 */
[----:B------:R-:W-:-:S05]  /*08a0*/  IMAD R8, R8, 0x4, R11 ;  /* 0x0000000408087824 */ /* 0x000fca00078e020b */
[----:B------:R3:W-:Y:S01]  /*08b0*/  ATOMS.POPC.INC.32 RZ, [R8+URZ] ;  /* 0x0000000008ff7f8c */ /* 0x0007e2000d8000ff */
[----:B------:R-:W-:Y:S05]  /*08c0*/  @P1 BRA `(.L_x_12) ;  /* 0xfffffffc00cc1947 */ /* 0x000fea000383ffff */
.L_x_11:
[----:B012---:R-:W-:Y:S05]  /*08d0*/  BSYNC.RECONVERGENT B1 ;  /* 0x0000000000017941 */ /* 0x007fea0003800200 */
.L_x_10:
[----:B------:R-:W-:Y:S05]  /*08e0*/  @!P2 BRA `(.L_x_9) ;  /* 0x0000000000aca947 */ /* 0x000fea0003800000 */
[----:B------:R-:W0:Y:S01]  /*08f0*/  S2R R7, SR_CgaCtaId ;  /* 0x0000000000077919 */ /* 0x000e220000008800 */
[----:B------:R-:W1:Y:S01]  /*0900*/  LDC.64 R4, c[0x0][0x380] ;  /* 0x0000e000ff047b82 */ /* 0x000e620000000a00 */
[----:B------:R-:W-:-:S04]  /*0910*/  MOV R20, 0x400 ;  /* 0x0000040000147802 */ /* 0x000fc80000000f00 */
[----:B0-----:R-:W-:-:S07]  /*0920*/  LEA R20, R7, R20, 0x18 ;  /* 0x0000001407147211 */ /* 0x001fce00078ec0ff */
.L_x_13:
[----:B-1--4-:R-:W-:-:S05]  /*0930*/  IMAD.WIDE R6, R15, 0x4, R4 ;  /* 0x000000040f067825 */ /* 0x012fca00078e0204 */
[----:B------:R-:W2:Y:S01]  /*0940*/  LDG.E R21, desc[UR6][R6.64] ;  /* 0x0000000606157981 */ /* 0x000ea2000c1e1900 */
[----:B------:R-:W-:-:S05]  /*0950*/  IMAD.WIDE R12, R14, 0x4, R6 ;  /* 0x000000040e0c7825 */ /* 0x000fca00078e0206 */
[----:B------:R-:W4:Y:S01]  /*0960*/  LDG.E R22, desc[UR6][R12.64] ;  /* 0x000000060c167981 */ /* 0x000f22000c1e1900 */
[----:B---3--:R-:W-:-:S05]  /*0970*/  IMAD.WIDE R8, R14, 0x4, R12 ;  /* 0x000000040e087825 */ /* 0x008fca00078e020c */
[----:B------:R0:W3:Y:S01]  /*0980*/  LDG.E R24, desc[UR6][R8.64] ;  /* 0x0000000608187981 */ /* 0x0000e2000c1e1900 */
[----:B------:R-:W-:-:S06]  /*0990*/  IMAD.WIDE R10, R14, 0x4, R8 ;  /* 0x000000040e0a7825 */ /* 0x000fcc00078e0208 */
[----:B------:R-:W5:Y:S01]  /*09a0*/  LDG.E R10, desc[UR6][R10.64] ;  /* 0x000000060a0a7981 */ /* 0x000f62000c1e1900 */
[----:B------:R-:W-:-:S05]  /*09b0*/  IMAD R15, R14, 0x4, R15 ;  /* 0x000000040e0f7824 */ /* 0x000fca00078e020f */
[----:B------:R-:W-:Y:S01]  /*09c0*/  ISETP.GE.AND P1, PT, R15, UR8, PT ;  /* 0x000000080f007c0c */ /* 0x000fe2000bf26270 */
[----:B--2---:R-:W-:-:S04]  /*09d0*/  FADD R21, R21, -UR5 ;  /* 0x8000000515157e21 */ /* 0x004fc80008000000 */
[----:B------:R-:W-:Y:S01]  /*09e0*/  FMUL R21, R21, R0 ;  /* 0x0000000015157220 */ /* 0x000fe20000400000 */
[----:B----4-:R-:W-:-:S03]  /*09f0*/  FADD R23, R22, -UR5 ;  /* 0x8000000516177e21 */ /* 0x010fc60008000000 */
[----:B------:R-:W-:Y:S01]  /*0a00*/  FMUL R21, R21, 255 ;  /* 0x437f000015157820 */ /* 0x000fe20000400000 */
[----:B------:R-:W-:-:S03]  /*0a10*/  FMUL R23, R23, R0 ;  /* 0x0000000017177220 */ /* 0x000fc60000400000 */
[----:B------:R-:W3:Y:S01]  /*0a20*/  F2I.S64 R6, R21 ;  /* 0x0000001500067311 */ /* 0x000ee20000201900 */
[----:B------:R-:W-:-:S07]  /*0a30*/  FMUL R23, R23, 255 ;  /* 0x437f000017177820 */ /* 0x000fce0000400000 */
[----:B0-----:R-:W5:Y:S01]  /*0a40*/  F2I.S64 R8, R23 ;  /* 0x0000001700087311 */ /* 0x001f620000201900 */
[----:B---3--:R-:W-:-:S04]  /*0a50*/  FADD R7, R24, -UR5 ;  /* 0x8000000518077e21 */ /* 0x008fc80008000000 */
[----:B------:R-:W-:Y:S01]  /*0a60*/  FMUL R7, R7, R0 ;  /* 0x0000000007077220 */ /* 0x000fe20000400000 */
[----:B-----5:R-:W-:-:S03]  /*0a70*/  FADD R9, R10, -UR5 ;  /* 0x800000050a097e21 */ /* 0x020fc60008000000 */
[----:B------:R-:W-:Y:S01]  /*0a80*/  FMUL R10, R7, 255 ;  /* 0x437f0000070a7820 */ /* 0x000fe20000400000 */
[----:B------:R-:W-:Y:S02]  /*0a90*/  IMAD.IADD R7, R19, 0x1, R6 ;  /* 0x0000000113077824 */ /* 0x000fe400078e0206 */
[----:B------:R-:W-:-:S03]  /*0aa0*/  FMUL R9, R9, R0 ;  /* 0x0000000009097220 */ /* 0x000fc60000400000 */
[----:B------:R-:W0:Y:S01]  /*0ab0*/  F2I.S64 R10, R10 ;  /* 0x0000000a000a7311 */ /* 0x000e220000201900 */
[----:B------:R-:W-:Y:S01]  /*0ac0*/  FMUL R12, R9, 255 ;  /* 0x437f0000090c7820 */ /* 0x000fe20000400000 */
[----:B------:R-:W-:Y:S01]  /*0ad0*/  IMAD.IADD R9, R19, 0x1, R8 ;  /* 0x0000000113097824 */ /* 0x000fe200078e0208 */
[----:B------:R-:W-:-:S03]  /*0ae0*/  LEA R7, R7, R20, 0x2 ;  /* 0x0000001407077211 */ /* 0x000fc600078e10ff */
[----:B------:R-:W-:Y:S02]  /*0af0*/  IMAD R9, R9, 0x4, R20 ;  /* 0x0000000409097824 */ /* 0x000fe400078e0214 */
[----:B------:R-:W1:Y:S01]  /*0b00*/  F2I.S64 R12, R12 ;  /* 0x0000000c000c7311 */ /* 0x000e620000201900 */
[----:B------:R4:W-:Y:S04]  /*0b10*/  ATOMS.POPC.INC.32 RZ, [R7+URZ] ;  /* 0x0000000007ff7f8c */ /* 0x0009e8000d8000ff */
[----:B------:R4:W-:Y:S01]  /*0b20*/  ATOMS.POPC.INC.32 RZ, [R9+URZ] ;  /* 0x0000000009ff7f8c */ /* 0x0009e2000d8000ff */
[----:B0-----:R-:W-:-:S04]  /*0b30*/  IMAD.IADD R11, R19, 0x1, R10 ;  /* 0x00000001130b7824 */ /* 0x001fc800078e020a */
[----:B------:R-:W-:Y:S02]  /*0b40*/  IMAD R11, R11, 0x4, R20 ;  /* 0x000000040b0b7824 */ /* 0x000fe400078e0214 */
[----:B-1----:R-:W-:-:S03]  /*0b50*/  IMAD.IADD R13, R19, 0x1, R12 ;  /* 0x00000001130d7824 */ /* 0x002fc600078e020c */
[----:B------:R4:W-:Y:S01]  /*0b60*/  ATOMS.POPC.INC.32 RZ, [R11+URZ] ;  /* 0x000000000bff7f8c */ /* 0x0009e2000d8000ff */
[----:B------:R-:W-:-:S05]  /*0b70*/  IMAD R13, R13, 0x4, R20 ;  /* 0x000000040d0d7824 */ /* 0x000fca00078e0214 */
[----:B------:R4:W-:Y:S01]  /*0b80*/  ATOMS.POPC.INC.32 RZ, [R13+URZ] ;  /* 0x000000000dff7f8c */ /* 0x0009e2000d8000ff */
[----:B------:R-:W-:Y:S05]  /*0b90*/  @!P1 BRA `(.L_x_13) ;  /* 0xfffffffc00649947 */ /* 0x000fea000383ffff */
.L_x_9:
[----:B012---:R-:W-:Y:S05]  /*0ba0*/  BSYNC.RECONVERGENT B0 ;  /* 0x0000000000007941 */ /* 0x007fea0003800200 */
.L_x_8:
[----:B------:R-:W-:Y:S01]  /*0bb0*/  BAR.SYNC.DEFER_BLOCKING 0x0 ;  /* 0x0000000000007b1d */ /* 0x000fe20000010000 */
[----:B------:R-:W-:-:S13]  /*0bc0*/  ISETP.GT.U32.AND P1, PT, R3, 0xff, PT ;  /* 0x000000ff0300780c */ /* 0x000fda0003f24070 */
[----:B------:R-:W-:Y:S05]  /*0bd0*/  @P1 EXIT ;  /* 0x000000000000194d */ /* 0x000fea0003800000 */
[C---:B------:R-:W-:Y:S01]  /*0be0*/  ISETP.GE.U32.AND P1, PT, R16.reuse, 0x100, PT ;  /* 0x000001001000780c */ /* 0x040fe20003f26070 */
[----:B------:R-:W-:Y:S01]  /*0bf0*/  BSSY.RECONVERGENT B0, `(.L_x_14) ;  /* 0x0000032000007945 */ /* 0x000fe20003800200 */
[----:B------:R-:W-:Y:S02]  /*0c00*/  VIMNMX.U32 R5, PT, PT, R16, 0x100, !PT ;  /* 0x0000010010057848 */ /* 0x000fe40007fe0000 */
[----:B------:R-:W-:-:S04]  /*0c10*/  SEL R0, RZ, 0x1, P1 ;  /* 0x00000001ff007807 */ /* 0x000fc80000800000 */
[----:B------:R-:W-:-:S05]  /*0c20*/  IADD3 R5, PT, PT, R5, -R16, -R0 ;  /* 0x8000001005057210 */ /* 0x000fca0007ffe800 */
[----:B------:R-:W-:-:S04]  /*0c30*/  IMAD.HI.U32 R17, R17, R5, RZ ;  /* 0x0000000511117227 */ /* 0x000fc800078e00ff */
[----:B------:R-:W-:-:S04]  /*0c40*/  IMAD.MOV R4, RZ, RZ, -R17 ;  /* 0x000000ffff047224 */ /* 0x000fc800078e0a11 */
[----:B------:R-:W-:-:S05]  /*0c50*/  IMAD R5, R2, R4, R5 ;  /* 0x0000000402057224 */ /* 0x000fca00078e0205 */
[----:B------:R-:W-:-:S13]  /*0c60*/  ISETP.GE.U32.AND P1, PT, R5, R2, PT ;  /* 0x000000020500720c */ /* 0x000fda0003f26070 */
[----:B------:R-:W-:Y:S02]  /*0c70*/  @P1 IMAD.IADD R5, R5, 0x1, -R2 ;  /* 0x0000000105051824 */ /* 0x000fe400078e0a02 */
[----:B------:R-:W-:-:S03]  /*0c80*/  @P1 VIADD R17, R17, 0x1 ;  /* 0x0000000111111836 */ /* 0x000fc60000000000 */
[----:B------:R-:W-:-:S13]  /*0c90*/  ISETP.GE.U32.AND P2, PT, R5, R2, PT ;  /* 0x000000020500720c */ /* 0x000fda0003f46070 */
[----:B------:R-:W-:-:S05]  /*0ca0*/  @P2 VIADD R17, R17, 0x1 ;  /* 0x0000000111112836 */ /* 0x000fca0000000000 */
[----:B------:R-:W-:-:S04]  /*0cb0*/  SEL R17, R18, R17, !P0 ;  /* 0x0000001112117207 */ /* 0x000fc80004000000 */
[----:B------:R-:W-:-:S04]  /*0cc0*/  IADD3 R0, PT, PT, R0, R17, RZ ;  /* 0x0000001100007210 */ /* 0x000fc80007ffe0ff */
[C---:B------:R-:W-:Y:S02]  /*0cd0*/  LOP3.LUT R4, R0.reuse, 0x3, RZ, 0xc0, !PT ;  /* 0x0000000300047812 */ /* 0x040fe400078ec0ff */
[----:B------:R-:W-:Y:S02]  /*0ce0*/  ISETP.GE.U32.AND P1, PT, R0, 0x3, PT ;  /* 0x000000030000780c */ /* 0x000fe40003f26070 */
[----:B------:R-:W-:-:S13]  /*0cf0*/  ISETP.NE.AND P0, PT, R4, 0x3, PT ;  /* 0x000000030400780c */ /* 0x000fda0003f05270 */
[----:B------:R-:W-:Y:S05]  /*0d00*/  @!P0 BRA `(.L_x_15) ;  /* 0x0000000000808947 */ /* 0x000fea0003800000 */
[----:B------:R-:W0:Y:S01]  /*0d10*/  S2UR UR5, SR_CgaCtaId ;  /* 0x00000000000579c3 */ /* 0x000e220000008800 */
[----:B------:R-:W-:Y:S01]  /*0d20*/  UMOV UR4, 0x400 ;  /* 0x0000040000047882 */ /* 0x000fe20000000000 */
[----:B------:R-:W-:-:S05]  /*0d30*/  VIADD R0, R0, 0x1 ;  /* 0x0000000100007836 */ /* 0x000fca0000000000 */
[----:B------:R-:W-:Y:S01]  /*0d40*/  LOP3.LUT R0, R0, 0x3, RZ, 0xc0, !PT ;  /* 0x0000000300007812 */ /* 0x000fe200078ec0ff */
[----:B------:R-:W1:Y:S04]  /*0d50*/  LDC.64 R4, c[0x0][0x390] ;  /* 0x0000e400ff047b82 */ /* 0x000e680000000a00 */
[----:B------:R-:W-:Y:S01]  /*0d60*/  IMAD.MOV R6, RZ, RZ, -R0 ;  /* 0x000000ffff067224 */ /* 0x000fe200078e0a00 */
[----:B0-----:R-:W-:-:S06]  /*0d70*/  ULEA UR4, UR5, UR4, 0x18 ;  /* 0x0000000405047291 */ /* 0x001fcc000f8ec0ff */
[C---:B----4-:R-:W-:Y:S01]  /*0d80*/  LEA R7, R3.reuse, UR4, 0x2 ;  /* 0x0000000403077c11 */ /* 0x050fe2000f8e10ff */
[----:B-1----:R-:W-:-:S04]  /*0d90*/  IMAD.WIDE.U32 R4, R3, 0x4, R4 ;  /* 0x0000000403047825 */ /* 0x002fc800078e0004 */
[----:B------:R-:W-:Y:S02]  /*0da0*/  IMAD R3, R0, R2, R3 ;  /* 0x0000000200037224 */ /* 0x000fe400078e0203 */
[----:B------:R-:W-:-:S07]  /*0db0*/  VIADD R7, R7, 0xc00 ;  /* 0x00000c0007077836 */ /* 0x000fce0000000000 */
.L_x_16:
[----:B------:R-:W0:Y:S04]  /*0dc0*/  LDS R0, [R7+-0xc00] ;  /* 0xfff4000007007984 */ /* 0x000e280000000800 */
[----:B---3--:R-:W1:Y:S04]  /*0dd0*/  LDS R8, [R7+-0x800] ;  /* 0xfff8000007087984 */ /* 0x008e680000000800 */
[----:B------:R-:W2:Y:S04]  /*0de0*/  LDS R10, [R7+-0x400] ;  /* 0xfffc0000070a7984 */ /* 0x000ea80000000800 */
[----:B------:R-:W3:Y:S04]  /*0df0*/  LDS R11, [R7] ;  /* 0x00000000070b7984 */ /* 0x000ee80000000800 */
[----:B------:R-:W4:Y:S04]  /*0e00*/  LDS R12, [R7+0x400] ;  /* 0x00040000070c7984 */ /* 0x000f280000000800 */
[----:B------:R-:W5:Y:S01]  /*0e10*/  LDS R13, [R7+0x800] ;  /* 0x00080000070d7984 */ /* 0x000f620000000800 */
[----:B------:R-:W-:-:S05]  /*0e20*/  VIADD R6, R6, 0x1 ;  /* 0x0000000106067836 */ /* 0x000fca0000000000 */
[----:B------:R-:W-:Y:S02]  /*0e30*/  ISETP.NE.AND P0, PT, R6, RZ, PT ;  /* 0x000000ff0600720c */ /* 0x000fe40003f05270 */
[----:B0-----:R-:W-:Y:S02]  /*0e40*/  LOP3.LUT R0, R0, 0x7ffffff, RZ, 0xc0, !PT ;  /* 0x07ffffff00007812 */ /* 0x001fe400078ec0ff */
[----:B-1----:R-:W-:Y:S02]  /*0e50*/  LOP3.LUT R9, R8, 0x7ffffff, RZ, 0xc0, !PT ;  /* 0x07ffffff08097812 */ /* 0x002fe400078ec0ff */
[----:B--2---:R-:W-:-:S04]  /*0e60*/  LOP3.LUT R10, R10, 0x7ffffff, RZ, 0xc0, !PT ;  /* 0x07ffffff0a0a7812 */ /* 0x004fc800078ec0ff */
[----:B------:R-:W-:Y:S02]  /*0e70*/  IADD3 R0, PT, PT, R10, R9, R0 ;  /* 0x000000090a007210 */ /* 0x000fe40007ffe000 */
[----:B---3--:R-:W-:Y:S02]  /*0e80*/  LOP3.LUT R11, R11, 0x7ffffff, RZ, 0xc0, !PT ;  /* 0x07ffffff0b0b7812 */ /* 0x008fe400078ec0ff */
[----:B----4-:R-:W-:Y:S02]  /*0e90*/  LOP3.LUT R12, R12, 0x7ffffff, RZ, 0xc0, !PT ;  /* 0x07ffffff0c0c7812 */ /* 0x010fe400078ec0ff */
[----:B-----5:R-:W-:Y:S02]  /*0ea0*/  LOP3.LUT R13, R13, 0x7ffffff, RZ, 0xc0, !PT ;  /* 0x07ffffff0d0d7812 */ /* 0x020fe400078ec0ff */
[----:B------:R-:W-:-:S05]  /*0eb0*/  IADD3 R0, PT, PT, R12, R11, R0 ;  /* 0x0000000b0c007210 */ /* 0x000fca0007ffe000 */
[----:B------:R-:W-:Y:S02]  /*0ec0*/  IMAD.IADD R13, R0, 0x1, R13 ;  /* 0x00000001000d7824 */ /* 0x000fe400078e020d */
[----:B------:R-:W-:-:S03]  /*0ed0*/  IMAD R7, R2, 0x4, R7 ;  /* 0x0000000402077824 */ /* 0x000fc600078e0207 */
[----:B------:R0:W-:Y:S02]  /*0ee0*/  REDG.E.ADD.STRONG.GPU desc[UR6][R4.64], R13 ;  /* 0x0000000d0400798e */ /* 0x0001e4000c12e106 */
[----:B0-----:R-:W-:Y:S01]  /*0ef0*/  IMAD.WIDE.U32 R4, R2, 0x4, R4 ;  /* 0x0000000402047825 */ /* 0x001fe200078e0004 */
[----:B------:R-:W-:Y:S06]  /*0f00*/  @P0 BRA `(.L_x_16) ;  /* 0xfffffffc00ac0947 */ /* 0x000fec000383ffff */
.L_x_15:
[----:B------:R-:W-:Y:S05]  /*0f10*/  BSYNC.RECONVERGENT B0 ;  /* 0x0000000000007941 */ /* 0x000fea0003800200 */
.L_x_14:
[----:B------:R-:W-:Y:S05]  /*0f20*/  @!P1 EXIT ;  /* 0x000000000000994d */ /* 0x000fea0003800000 */
[----:B------:R-:W0:Y:S01]  /*0f30*/  S2UR UR5, SR_CgaCtaId ;  /* 0x00000000000579c3 */ /* 0x000e220000008800 */
[----:B------:R-:W-:-:S07]  /*0f40*/  UMOV UR4, 0x400 ;  /* 0x0000040000047882 */ /* 0x000fce0000000000 */
[----:B------:R-:W1:Y:S01]  /*0f50*/  LDC.64 R4, c[0x0][0x390] ;  /* 0x0000e400ff047b82 */ /* 0x000e620000000a00 */
[----:B0-----:R-:W-:-:S06]  /*0f60*/  ULEA UR4, UR5, UR4, 0x18 ;  /* 0x0000000405047291 */ /* 0x001fcc000f8ec0ff */
[----:B----4-:R-:W-:Y:S01]  /*0f70*/  LEA R13, R3, UR4, 0x2 ;  /* 0x00000004030d7c11 */ /* 0x010fe2000f8e10ff */
[----:B-1----:R-:W-:-:S04]  /*0f80*/  IMAD.WIDE.U32 R6, R2, 0x4, R4 ;  /* 0x0000000402067825 */ /* 0x002fc800078e0004 */
[----:B---3--:R-:W-:-:S04]  /*0f90*/  IMAD.WIDE.U32 R8, R2, 0x8, R4 ;  /* 0x0000000802087825 */ /* 0x008fc800078e0004 */
[----:B------:R-:W-:-:S07]  /*0fa0*/  IMAD.WIDE.U32 R10, R2, 0xc, R4 ;  /* 0x0000000c020a7825 */ /* 0x000fce00078e0004 */
.L_x_17:
[----:B------:R-:W0:Y:S01]  /*0fb0*/  LDS R0, [R13] ;  /* 0x000000000d007984 */ /* 0x000e220000000800 */
[----:B------:R-:W-:-:S03]  /*0fc0*/  IMAD R17, R2, 0x4, R13 ;  /* 0x0000000402117824 */ /* 0x000fc600078e020d */
[----:B------:R-:W1:Y:S01]  /*0fd0*/  LDS R16, [R13+0x400] ;  /* 0x000400000d107984 */ /* 0x000e620000000800 */
[----:B------:R-:W-:-:S03]  /*0fe0*/  IMAD R15, R2, 0x4, R17 ;  /* 0x00000004020f7824 */ /* 0x000fc600078e0211 */
[----:B------:R-:W2:Y:S04]  /*0ff0*/  LDS R18, [R13+0x800] ;  /* 0x000800000d127984 */ /* 0x000ea80000000800 */
[----:B------:R-:W3:Y:S04]  /*1000*/  LDS R12, [R13+0xc00] ;  /* 0x000c00000d0c7984 */ /* 0x000ee80000000800 */
[----:B------:R-:W4:Y:S04]  /*1010*/  LDS R25, [R13+0x1000] ;  /* 0x001000000d197984 */ /* 0x000f280000000800 */
[----:B------:R-:W5:Y:S04]  /*1020*/  LDS R20, [R17] ;  /* 0x0000000011147984 */ /* 0x000f680000000800 */
[----:B------:R-:W5:Y:S04]  /*1030*/  LDS R22, [R17+0x400] ;  /* 0x0004000011167984 */ /* 0x000f680000000800 */
[----:B------:R-:W5:Y:S04]  /*1040*/  LDS R19, [R17+0x800] ;  /* 0x0008000011137984 */ /* 0x000f680000000800 */
[----:B------:R-:W5:Y:S04]  /*1050*/  LDS R24, [R15] ;  /* 0x000000000f187984 */ /* 0x000f680000000800 */
[----:B------:R-:W5:Y:S01]  /*1060*/  LDS R23, [R15+0x800] ;  /* 0x000800000f177984 */ /* 0x000f620000000800 */
[----:B0-----:R-:W-:-:S03]  /*1070*/  LOP3.LUT R14, R0, 0x7ffffff, RZ, 0xc0, !PT ;  /* 0x07ffffff000e7812 */ /* 0x001fc600078ec0ff */
[----:B------:R-:W0:Y:S01]  /*1080*/  LDS R21, [R15+0x400] ;  /* 0x000400000f157984 */ /* 0x000e220000000800 */
[----:B------:R-:W-:Y:S02]  /*1090*/  LEA R0, R2, R15, 0x2 ;  /* 0x0000000f02007211 */ /* 0x000fe400078e10ff */
[----:B-1----:R-:W-:-:S03]  /*10a0*/  LOP3.LUT R27, R16, 0x7ffffff, RZ, 0xc0, !PT ;  /* 0x07ffffff101b7812 */ /* 0x002fc600078ec0ff */
[----:B------:R-:W1:Y:S01]  /*10b0*/  LDS R16, [R0+0x400] ;  /* 0x0004000000107984 */ /* 0x000e620000000800 */
[----:B--2---:R-:W-:-:S03]  /*10c0*/  LOP3.LUT R18, R18, 0x7ffffff, RZ, 0xc0, !PT ;  /* 0x07ffffff12127812 */ /* 0x004fc600078ec0ff */
[----:B------:R-:W2:Y:S01]  /*10d0*/  LDS R26, [R0+0x1000] ;  /* 0x00100000001a7984 */ /* 0x000ea20000000800 */
[----:B------:R-:W-:Y:S02]  /*10e0*/  IADD3 R27, PT, PT, R18, R27, R14 ;  /* 0x0000001b121b7210 */ /* 0x000fe40007ffe00e */
[----:B---3--:R-:W-:Y:S01]  /*10f0*/  LOP3.LUT R12, R12, 0x7ffffff, RZ, 0xc0, !PT ;  /* 0x07ffffff0c0c7812 */ /* 0x008fe200078ec0ff */
[----:B------:R-:W3:Y:S01]  /*1100*/  LDS R14, [R0] ;  /* 0x00000000000e7984 */ /* 0x000ee20000000800 */
[----:B----4-:R-:W-:-:S03]  /*1110*/  LOP3.LUT R25, R25, 0x7ffffff, RZ, 0xc0, !PT ;  /* 0x07ffffff19197812 */ /* 0x010fc600078ec0ff */
[----:B------:R-:W4:Y:S01]  /*1120*/  LDS R18, [R0+0x800] ;  /* 0x0008000000127984 */ /* 0x000f220000000800 */
[----:B------:R-:W-:Y:S02]  /*1130*/  IADD3 R12, PT, PT, R25, R12, R27 ;  /* 0x0000000c190c7210 */ /* 0x000fe40007ffe01b */
[----:B-----5:R-:W-:Y:S01]  /*1140*/  LOP3.LUT R20, R20, 0x7ffffff, RZ, 0xc0, !PT ;  /* 0x07ffffff14147812 */ /* 0x020fe200078ec0ff */
[----:B------:R-:W5:Y:S01]  /*1150*/  LDS R27, [R0+0xc00] ;  /* 0x000c0000001b7984 */ /* 0x000f620000000800 */
[----:B------:R-:W-:-:S03]  /*1160*/  LOP3.LUT R25, R22, 0x7ffffff, RZ, 0xc0, !PT ;  /* 0x07ffffff16197812 */ /* 0x000fc600078ec0ff */
[----:B------:R-:W5:Y:S01]  /*1170*/  LDS R28, [R0+0x1400] ;  /* 0x00140000001c7984 */ /* 0x000f620000000800 */
[----:B------:R-:W-:Y:S02]  /*1180*/  LOP3.LUT R19, R19, 0x7ffffff, RZ, 0xc0, !PT ;  /* 0x07ffffff13137812 */ /* 0x000fe400078ec0ff */
[----:B------:R-:W-:Y:S02]  /*1190*/  LOP3.LUT R24, R24, 0x7ffffff, RZ, 0xc0, !PT ;  /* 0x07ffffff18187812 */ /* 0x000fe400078ec0ff */
[----:B------:R-:W-:Y:S02]  /*11a0*/  IADD3 R22, PT, PT, R19, R25, R20 ;  /* 0x0000001913167210 */ /* 0x000fe40007ffe014 */
[----:B------:R-:W-:Y:S01]  /*11b0*/  LOP3.LUT R23, R23, 0x7ffffff, RZ, 0xc0, !PT ;  /* 0x07ffffff17177812 */ /* 0x000fe200078ec0ff */
[----:B------:R-:W5:Y:S01]  /*11c0*/  LDS R19, [R17+0xc00] ;  /* 0x000c000011137984 */ /* 0x000f620000000800 */
[----:B0-----:R-:W-:-:S03]  /*11d0*/  LOP3.LUT R21, R21, 0x7ffffff, RZ, 0xc0, !PT ;  /* 0x07ffffff15157812 */ /* 0x001fc600078ec0ff */
[----:B------:R-:W0:Y:S01]  /*11e0*/  LDS R20, [R17+0x1000] ;  /* 0x0010000011147984 */ /* 0x000e220000000800 */
[----:B------:R-:W-:Y:S02]  /*11f0*/  IADD3 R21, PT, PT, R23, R21, R24 ;  /* 0x0000001517157210 */ /* 0x000fe40007ffe018 */
[----:B-1----:R-:W-:Y:S01]  /*1200*/  LOP3.LUT R25, R16, 0x7ffffff, RZ, 0xc0, !PT ;  /* 0x07ffffff10197812 */ /* 0x002fe200078ec0ff */
[----:B------:R-:W1:Y:S01]  /*1210*/  LDS R24, [R15+0xc00] ;  /* 0x000c00000f187984 */ /* 0x000e620000000800 */
[----:B--2---:R-:W-:-:S03]  /*1220*/  LOP3.LUT R26, R26, 0x7ffffff, RZ, 0xc0, !PT ;  /* 0x07ffffff1a1a7812 */ /* 0x004fc600078ec0ff */
[----:B------:R-:W2:Y:S01]  /*1230*/  LDS R23, [R15+0x1000] ;  /* 0x001000000f177984 */ /* 0x000ea20000000800 */
[----:B---3--:R-:W-:Y:S02]  /*1240*/  LOP3.LUT R14, R14, 0x7ffffff, RZ, 0xc0, !PT ;  /* 0x07ffffff0e0e7812 */ /* 0x008fe400078ec0ff */
[----:B----4-:R-:W-:Y:S02]  /*1250*/  LOP3.LUT R16, R18, 0x7ffffff, RZ, 0xc0, !PT ;  /* 0x07ffffff12107812 */ /* 0x010fe400078ec0ff */
[----:B------:R3:W4:Y:S02]  /*1260*/  LDS R18, [R17+0x1400] ;  /* 0x0014000011127984 */ /* 0x0007240000000800 */
[----:B------:R-:W-:Y:S02]  /*1270*/  IADD3 R16, PT, PT, R16, R25, R14 ;  /* 0x0000001910107210 */ /* 0x000fe40007ffe00e */
[----:B------:R-:W4:Y:S01]  /*1280*/  LDS R14, [R13+0x1400] ;  /* 0x001400000d0e7984 */ /* 0x000f220000000800 */
[----:B-----5:R-:W-:-:S03]  /*1290*/  LOP3.LUT R27, R27, 0x7ffffff, RZ, 0xc0, !PT ;  /* 0x07ffffff1b1b7812 */ /* 0x020fc600078ec0ff */
[----:B------:R5:W5:Y:S01]  /*12a0*/  LDS R25, [R15+0x1400] ;  /* 0x001400000f197984 */ /* 0x000b620000000800 */
[----:B------:R-:W-:Y:S02]  /*12b0*/  IADD3 R16, PT, PT, R26, R27, R16 ;  /* 0x0000001b1a107210 */ /* 0x000fe40007ffe010 */
[----:B---3--:R-:W-:Y:S02]  /*12c0*/  LOP3.LUT R17, R28, 0x7ffffff, RZ, 0xc0, !PT ;  /* 0x07ffffff1c117812 */ /* 0x008fe400078ec0ff */
[----:B------:R-:W-:-:S03]  /*12d0*/  LOP3.LUT R19, R19, 0x7ffffff, RZ, 0xc0, !PT ;  /* 0x07ffffff13137812 */ /* 0x000fc600078ec0ff */
[----:B------:R-:W-:Y:S02]  /*12e0*/  IMAD.IADD R29, R16, 0x1, R17 ;  /* 0x00000001101d7824 */ /* 0x000fe400078e0211 */
[----:B------:R-:W-:Y:S01]  /*12f0*/  IMAD.WIDE R16, R3, 0x4, R6 ;  /* 0x0000000403107825 */ /* 0x000fe200078e0206 */
[----:B0-----:R-:W-:-:S04]  /*1300*/  LOP3.LUT R20, R20, 0x7ffffff, RZ, 0xc0, !PT ;  /* 0x07ffffff14147812 */ /* 0x001fc800078ec0ff */
[----:B------:R-:W-:Y:S02]  /*1310*/  IADD3 R19, PT, PT, R20, R19, R22 ;  /* 0x0000001314137210 */ /* 0x000fe40007ffe016 */
[----:B-1----:R-:W-:Y:S02]  /*1320*/  LOP3.LUT R24, R24, 0x7ffffff, RZ, 0xc0, !PT ;  /* 0x07ffffff18187812 */ /* 0x002fe400078ec0ff */
[----:B--2---:R-:W-:-:S04]  /*1330*/  LOP3.LUT R23, R23, 0x7ffffff, RZ, 0xc0, !PT ;  /* 0x07ffffff17177812 */ /* 0x004fc800078ec0ff */
[----:B------:R-:W-:Y:S02]  /*1340*/  IADD3 R21, PT, PT, R23, R24, R21 ;  /* 0x0000001817157210 */ /* 0x000fe40007ffe015 */
[----:B----4-:R-:W-:Y:S02]  /*1350*/  LOP3.LUT R18, R18, 0x7ffffff, RZ, 0xc0, !PT ;  /* 0x07ffffff12127812 */ /* 0x010fe400078ec0ff */
[----:B-----5:R-:W-:Y:S02]  /*1360*/  LOP3.LUT R15, R14, 0x7ffffff, RZ, 0xc0, !PT ;  /* 0x07ffffff0e0f7812 */ /* 0x020fe400078ec0ff */
[----:B------:R-:W-:-:S03]  /*1370*/  LOP3.LUT R0, R25, 0x7ffffff, RZ, 0xc0, !PT ;  /* 0x07ffffff19007812 */ /* 0x000fc600078ec0ff */
[----:B------:R-:W-:Y:S02]  /*1380*/  IMAD.IADD R23, R12, 0x1, R15 ;  /* 0x000000010c177824 */ /* 0x000fe400078e020f */
[----:B------:R-:W-:Y:S02]  /*1390*/  IMAD.IADD R25, R19, 0x1, R18 ;  /* 0x0000000113197824 */ /* 0x000fe400078e0212 */
[----:B------:R-:W-:Y:S02]  /*13a0*/  IMAD.IADD R27, R21, 0x1, R0 ;  /* 0x00000001151b7824 */ /* 0x000fe400078e0200 */
[----:B------:R-:W-:-:S04]  /*13b0*/  IMAD.WIDE R14, R3, 0x4, R4 ;  /* 0x00000004030e7825 */ /* 0x000fc800078e0204 */
[C---:B------:R-:W-:Y:S01]  /*13c0*/  IMAD.WIDE R18, R3.reuse, 0x4, R8 ;  /* 0x0000000403127825 */ /* 0x040fe200078e0208 */
[----:B------:R0:W-:Y:S03]  /*13d0*/  REDG.E.ADD.STRONG.GPU desc[UR6][R14.64], R23 ;  /* 0x000000170e00798e */ /* 0x0001e6000c12e106 */
[----:B------:R-:W-:Y:S01]  /*13e0*/  IMAD.WIDE R20, R3, 0x4, R10 ;  /* 0x0000000403147825 */ /* 0x000fe200078e020a */
[----:B------:R0:W-:Y:S03]  /*13f0*/  REDG.E.ADD.STRONG.GPU desc[UR6][R16.64], R25 ;  /* 0x000000191000798e */ /* 0x0001e6000c12e106 */
[C---:B------:R-:W-:Y:S01]  /*1400*/  IMAD R3, R2.reuse, 0x4, R3 ;  /* 0x0000000402037824 */ /* 0x040fe200078e0203 */
[----:B------:R0:W-:Y:S04]  /*1410*/  REDG.E.ADD.STRONG.GPU desc[UR6][R18.64], R27 ;  /* 0x0000001b1200798e */ /* 0x0001e8000c12e106 */
[----:B------:R-:W-:Y:S01]  /*1420*/  ISETP.GE.U32.AND P0, PT, R3, 0x100, PT ;  /* 0x000001000300780c */ /* 0x000fe20003f06070 */
[----:B------:R0:W-:Y:S01]  /*1430*/  REDG.E.ADD.STRONG.GPU desc[UR6][R20.64], R29 ;  /* 0x0000001d1400798e */ /* 0x0001e2000c12e106 */
[----:B------:R-:W-:-:S11]  /*1440*/  IMAD R13, R2, 0x10, R13 ;  /* 0x00000010020d7824 */ /* 0x000fd600078e020d */
[----:B0-----:R-:W-:Y:S05]  /*1450*/  @!P0 BRA `(.L_x_17) ;  /* 0xfffffff800d48947 */ /* 0x001fea000383ffff */
[----:B------:R-:W-:Y:S05]  /*1460*/  EXIT ;  /* 0x000000000000794d */ /* 0x000fea0003800000 */
        .weak           $__internal_0_$__cuda_sm20_rcp_rn_f32_slowpath
        .type           $__internal_0_$__cuda_sm20_rcp_rn_f32_slowpath,@function
        .size           $__internal_0_$__cuda_sm20_rcp_rn_f32_slowpath,(.L_x_22 - $__internal_0_$__cuda_sm20_rcp_rn_f32_slowpath)
$__internal_0_$__cuda_sm20_rcp_rn_f32_slowpath:
[----:B------:R-:W0:Y:S02]  /*1470*/  LDC R0, c[0x0][0x39c] ;  /* 0x0000e700ff007b82 */ /* 0x000e240000000800 */
[----:B0-----:R-:W-:-:S05]  /*1480*/  IMAD.SHL.U32 R6, R0, 0x2, RZ ;  /* 0x0000000200067824 */ /* 0x001fca00078e00ff */
[----:B------:R-:W-:-:S04]  /*1490*/  SHF.R.U32.HI R5, RZ, 0x18, R6 ;  /* 0x00000018ff057819 */ /* 0x000fc80000011606 */
[----:B------:R-:W-:-:S13]  /*14a0*/  ISETP.NE.U32.AND P0, PT, R5, RZ, PT ;  /* 0x000000ff0500720c */ /* 0x000fda0003f05070 */
[----:B------:R-:W-:Y:S05]  /*14b0*/  @P0 BRA `(.L_x_18) ;  /* 0x0000000000280947 */ /* 0x000fea0003800000 */
[----:B------:R-:W-:-:S13]  /*14c0*/  ISETP.NE.AND P0, PT, R6, RZ, PT ;  /* 0x000000ff0600720c */ /* 0x000fda0003f05270 */
[----:B------:R2:W3:Y:S01]  /*14d0*/  @!P0 MUFU.RCP R5, R0 ;  /* 0x0000000000058308 */ /* 0x0004e20000001000 */
[----:B------:R-:W-:Y:S05]  /*14e0*/  @!P0 BRA `(.L_x_19) ;  /* 0x0000000000a48947 */ /* 0x000fea0003800000 */
[----:B------:R-:W-:-:S04]  /*14f0*/  FFMA R6, R0, 1.84467440737095516160e+19, RZ ;  /* 0x5f80000000067823 */ /* 0x000fc800000000ff */
[----:B---3--:R-:W2:Y:S02]  /*1500*/  MUFU.RCP R5, R6 ;  /* 0x0000000600057308 */ /* 0x008ea40000001000 */
[----:B--2---:R-:W-:-:S04]  /*1510*/  FFMA R0, R6, R5, -1 ;  /* 0xbf80000006007423 */ /* 0x004fc80000000005 */
[----:B------:R-:W-:-:S04]  /*1520*/  FADD.FTZ R0, -R0, -RZ ;  /* 0x800000ff00007221 */ /* 0x000fc80000010100 */
[----:B------:R-:W-:-:S04]  /*1530*/  FFMA R0, R5, R0, R5 ;  /* 0x0000000005007223 */ /* 0x000fc80000000005 */
[----:B------:R-:W-:Y:S01]  /*1540*/  FFMA R5, R0, 1.84467440737095516160e+19, RZ ;  /* 0x5f80000000057823 */ /* 0x000fe200000000ff */
[----:B------:R-:W-:Y:S06]  /*1550*/  BRA `(.L_x_19) ;  /* 0x0000000000887947 */ /* 0x000fec0003800000 */
.L_x_18:
[----:B------:R-:W-:-:S05]  /*1560*/  VIADD R6, R5, 0xffffff03 ;  /* 0xffffff0305067836 */ /* 0x000fca0000000000 */
[----:B------:R-:W-:-:S13]  /*1570*/  ISETP.GT.U32.AND P0, PT, R6, 0x1, PT ;  /* 0x000000010600780c */ /* 0x000fda0003f04070 */
[----:B------:R-:W-:Y:S05]  /*1580*/  @P0 BRA `(.L_x_20) ;  /* 0x0000000000780947 */ /* 0x000fea0003800000 */
[----:B------:R-:W-:Y:S01]  /*1590*/  LOP3.LUT R7, R0, 0x7fffff, RZ, 0xc0, !PT ;  /* 0x007fffff00077812 */ /* 0x000fe200078ec0ff */
[----:B------:R-:W-:-:S03]  /*15a0*/  HFMA2 R11, -RZ, RZ, 0, 1.78813934326171875e-07 ;  /* 0x00000003ff0b7431 */ /* 0x000fc600000001ff */
[----:B------:R-:W-:-:S04]  /*15b0*/  LOP3.LUT R7, R7, 0x3f800000, RZ, 0xfc, !PT ;  /* 0x3f80000007077812 */ /* 0x000fc800078efcff */
[----:B------:R-:W0:Y:S01]  /*15c0*/  MUFU.RCP R8, R7 ;  /* 0x0000000700087308 */ /* 0x000e220000001000 */
[----:B------:R-:W-:Y:S01]  /*15d0*/  SHF.L.U32 R12, R11, R6, RZ ;  /* 0x000000060b0c7219 */ /* 0x000fe200000006ff */
[----:B0-----:R-:W-:-:S04]  /*15e0*/  FFMA R9, R7, R8, -1 ;  /* 0xbf80000007097423 */ /* 0x001fc80000000008 */
[----:B------:R-:W-:-:S04]  /*15f0*/  FADD.FTZ R9, -R9, -RZ ;  /* 0x800000ff09097221 */ /* 0x000fc80000010100 */
[CCC-:B------:R-:W-:Y:S01]  /*1600*/  FFMA.RM R10, R8.reuse, R9.reuse, R8.reuse ;  /* 0x00000009080a7223 */ /* 0x1c0fe20000004008 */
[----:B------:R-:W-:-:S04]  /*1610*/  FFMA.RP R9, R8, R9, R8 ;  /* 0x0000000908097223 */ /* 0x000fc80000008008 */
[C---:B------:R-:W-:Y:S02]  /*1620*/  LOP3.LUT R8, R10.reuse, 0x7fffff, RZ, 0xc0, !PT ;  /* 0x007fffff0a087812 */ /* 0x040fe400078ec0ff */
[----:B------:R-:W-:Y:S02]  /*1630*/  FSETP.NEU.FTZ.AND P0, PT, R10, R9, PT ;  /* 0x000000090a00720b */ /* 0x000fe40003f1d000 */
[----:B------:R-:W-:Y:S02]  /*1640*/  LOP3.LUT R9, R8, 0x800000, RZ, 0xfc, !PT ;  /* 0x0080000008097812 */ /* 0x000fe400078efcff */
[----:B------:R-:W-:Y:S02]  /*1650*/  SEL R8, RZ, 0xffffffff, !P0 ;  /* 0xffffffffff087807 */ /* 0x000fe40004000000 */
[----:B------:R-:W-:-:S03]  /*1660*/  LOP3.LUT R7, R12, R9, RZ, 0xc0, !PT ;  /* 0x000000090c077212 */ /* 0x000fc600078ec0ff */
[----:B------:R-:W-:Y:S01]  /*1670*/  IMAD.MOV R8, RZ, RZ, -R8 ;  /* 0x000000ffff087224 */ /* 0x000fe200078e0a08 */
[----:B------:R-:W-:-:S04]  /*1680*/  SHF.R.U32.HI R7, RZ, R6, R7 ;  /* 0x00000006ff077219 */ /* 0x000fc80000011607 */
[----:B------:R-:W-:Y:S02]  /*1690*/  LOP3.LUT P1, RZ, R8, R6, R9, 0xf8, !PT ;  /* 0x0000000608ff7212 */ /* 0x000fe4000782f809 */
[C---:B------:R-:W-:Y:S02]  /*16a0*/  LOP3.LUT P0, RZ, R7.reuse, 0x1, RZ, 0xc0, !PT ;  /* 0x0000000107ff7812 */ /* 0x040fe4000780c0ff */
[----:B------:R-:W-:-:S04]  /*16b0*/  LOP3.LUT P2, RZ, R7, 0x2, RZ, 0xc0, !PT ;  /* 0x0000000207ff7812 */ /* 0x000fc8000784c0ff */
[----:B------:R-:W-:Y:S02]  /*16c0*/  PLOP3.LUT P0, PT, P0, P1, P2, 0xe0, 0x0 ;  /* 0x000000000000781c */ /* 0x000fe40000703c20 */
[----:B------:R-:W-:Y:S02]  /*16d0*/  LOP3.LUT P1, RZ, R0, 0x7fffff, RZ, 0xc0, !PT ;  /* 0x007fffff00ff7812 */ /* 0x000fe4000782c0ff */
[----:B------:R-:W-:-:S05]  /*16e0*/  SEL R6, RZ, 0x1, !P0 ;  /* 0x00000001ff067807 */ /* 0x000fca0004000000 */
[----:B------:R-:W-:-:S05]  /*16f0*/  IMAD.MOV R6, RZ, RZ, -R6 ;  /* 0x000000ffff067224 */ /* 0x000fca00078e0a06 */
[----:B------:R-:W-:Y:S01]  /*1700*/  ISETP.GE.AND P0, PT, R6, RZ, PT ;  /* 0x000000ff0600720c */ /* 0x000fe20003f06270 */
[----:B------:R-:W-:-:S05]  /*1710*/  VIADD R6, R5, 0xffffff04 ;  /* 0xffffff0405067836 */ /* 0x000fca0000000000 */
[----:B------:R-:W-:-:S07]  /*1720*/  SHF.R.U32.HI R5, RZ, R6, R9 ;  /* 0x00000006ff057219 */ /* 0x000fce0000011609 */
[----:B------:R-:W-:-:S04]  /*1730*/  @!P0 VIADD R5, R5, 0x1 ;  /* 0x0000000105058836 */ /* 0x000fc80000000000 */
[----:B------:R-:W-:-:S05]  /*1740*/  @!P1 IMAD.SHL.U32 R5, R5, 0x2, RZ ;  /* 0x0000000205059824 */ /* 0x000fca00078e00ff */
[----:B------:R-:W-:Y:S01]  /*1750*/  LOP3.LUT R5, R5, 0x80000000, R0, 0xf8, !PT ;  /* 0x8000000005057812 */ /* 0x000fe200078ef800 */
[----:B------:R-:W-:Y:S06]  /*1760*/  BRA `(.L_x_19) ;  /* 0x0000000000047947 */ /* 0x000fec0003800000 */
.L_x_20:
[----:B------:R0:W1:Y:S02]  /*1770*/  MUFU.RCP R5, R0 ;  /* 0x0000000000057308 */ /* 0x0000640000001000 */
.L_x_19:
[----:B0123--:R-:W-:Y:S02]  /*1780*/  IMAD.MOV.U32 R0, RZ, RZ, R5 ;  /* 0x000000ffff007224 */ /* 0x00ffe400078e0005 */
[----:B------:R-:W-:-:S04]  /*1790*/  IMAD.MOV.U32 R5, RZ, RZ, 0x0 ;  /* 0x00000000ff057424 */ /* 0x000fc800078e00ff */
[----:B------:R-:W-:Y:S05]  /*17a0*/  RET.REL.NODEC R4 `(_Z11hist_kernelPfiPjff) ;  /* 0xffffffe804147950 */ /* 0x000fea0003c3ffff */
.L_x_21:
[----:B------:R-:W-:-:S00]  /*17b0*/  BRA `(.L_x_21) ;  /* 0xfffffffc00fc7947 */ /* 0x000fc0000383ffff */
[----:B------:R-:W-:-:S00]  /*17c0*/  NOP ;  /* 0x0000000000007918 */ /* 0x000fc00000000000 */
        /* <DEDUP_REMOVED lines=11> */
.L_x_22:


//--------------------- .nv.shared._Z11hist_kernelPfiPjff --------------------------
	.section	.nv.shared._Z11hist_kernelPfiPjff,"aw",@nobits
	.sectionflags	@""
	.align	4
.nv.shared._Z11hist_kernelPfiPjff:
	.zero		7168


//--------------------- .nv.shared.reserved.0     --------------------------
	.section	.nv.shared.reserved.0,"aw",@nobits
	.weak		__nv_reservedSMEM_offset_0_alias
	.size		__nv_reservedSMEM_offset_0_alias, 0, 64
	.other		__nv_reservedSMEM_offset_0_alias,@"STO_CUDA_RESERVED_SHARED STV_DEFAULT"
__nv_reservedSMEM_offset_0_alias:
	.zero		0
	.zero		64


//--------------------- .nv.constant0._Z11hist_kernelPfiPjff --------------------------
	.section	.nv.constant0._Z11hist_kernelPfiPjff,"a",@progbits
	.sectionflags	@""
	.align	4
.nv.constant0._Z11hist_kernelPfiPjff:
	.zero		928


//--------------------- SYMBOLS --------------------------

	.type		.nv.reservedSmem.offset0,@object
	.size		.nv.reservedSmem.offset0,0x4
	.type		.nv.reservedSmem.cap,@object
	.size		.nv.reservedSmem.cap,0x4
